	.target	sm_100a

	.elftype	@"ET_EXEC"


//--------------------- .note.nv.tkinfo           --------------------------
	.section	.note.nv.tkinfo,"",@"SHT_NOTE"
	.sectionflags	@"SHF_NOTE_NV_TKINFO"
	.tkinfo
        /*0018*/ 	.word	0x00000002
        /*0030*/ 	.string	""
        /*0030*/ 	.string	"ptxas"
        /*0030*/ 	.string	"Cuda compilation tools, release 13.0, V13.0.88"
        /*0030*/ 	.string	"Build cuda_13.0.r13.0/compiler.36424714_0"
        /*0030*/ 	.string	"-arch sm_100a -m 64 "



//--------------------- .note.nv.cuinfo           --------------------------
	.section	.note.nv.cuinfo,"",@"SHT_NOTE"
	.sectionflags	@"SHF_NOTE_NV_CUINFO"
        /*0018*/ 	.short	0x0002
        /*001a*/ 	.short	0x0064
        /*001c*/ 	.short	0x0082
	.zero		2


//--------------------- .nv.info                  --------------------------
	.section	.nv.info,"",@"SHT_CUDA_INFO"
	.align	4


	//----- nvinfo : EIATTR_REGCOUNT
	.align		4
        /*0000*/ 	.byte	0x04, 0x2f
        /*0002*/ 	.short	(.L_19 - .L_18)
	.align		4
.L_18:
        /*0004*/ 	.word	index@(_ZN7cutlass13device_kernelINS_4gemm6kernel13GemmUniversalIN4cute5tupleIJiiiiEEENS1_10collective13CollectiveMmaINS1_35MainloopSm100TmaUmmaWarpSpecializedILi2ELi2ELi4ENS5_IJNS4_1CILi1EEESB_SB_EEEEENS5_IJNSA_ILi64EEESE_NSA_ILi32EEEEEENS_10tfloat32_tENS5_IJlSB_lEEESH_SI_NS4_8TiledMMAINS4_8MMA_AtomIJNS4_17SM100_MMA_TF32_SSISH_SH_fLi64ELi64ELNS4_4UMMA5MajorE0ELSN_0ELNSM_7ScaleInE0ELSO_0EEEEEENS4_6LayoutISC_NS5_IJNSA_ILi0EEESS_SS_EEEEENS5_IJNS4_10UnderscoreESV_SV_EEEEENS4_13SM90_TMA_LOADENS4_14ComposedLayoutINS4_7SwizzleILi3ELi4ELi3EEENS4_18smem_ptr_flag_bitsILi32EEENSR_INS5_IJNSA_ILi8EEESF_EEENS5_IJSF_SB_EEEEEEEvNS4_8identityESY_S18_vS19_EENS_8epilogue10collective18CollectiveEpilogueINS1B_23Sm100TmaWarpSpecializedILi3ELi2ELi16ELb1ELb0EEEJSG_NS5_IJNSR_ISE_SB_EENSR_ISF_SB_EEEEESH_SI_SH_SI_NS1B_6fusion15FusionCallbacksIS1F_NS1J_17LinearCombinationISH_fSH_fLNS_15FloatRoundStyleE2EEESG_S1I_JEEENS4_5SM1004TMEM4LOAD26SM100_TMEM_LOAD_16dp128b8xESY_S18_NS4_17SM75_U32x4_LDSM_NENS4_14SM90_TMA_STOREES18_NS4_17SM90_U32x4_STSM_NENS4_39AutoVectorizingCopyWithAssumedAlignmentILi128EEEEEEvvEEEEvNT_6ParamsE)
        /*0008*/ 	.word	0x0000005f


	//----- nvinfo : EIATTR_FRAME_SIZE
	.align		4
.L_19:
        /*000c*/ 	.byte	0x04, 0x11
        /*000e*/ 	.short	(.L_21 - .L_20)
	.align		4
.L_20:
        /*0010*/ 	.word	index@($__internal_2_$__cuda_sm10x_tcgen05_guardrail_trap_unallocated_columns_being_dealloced)
        /*0014*/ 	.word	0x00000000


	//----- nvinfo : EIATTR_FRAME_SIZE
	.align		4
.L_21:
        /*0018*/ 	.byte	0x04, 0x11
        /*001a*/ 	.short	(.L_23 - .L_22)
	.align		4
.L_22:
        /*001c*/ 	.word	index@($__internal_1_$__cuda_sm10x_tcgen05_guardrail_trap_phase_invalid_during_alloc)
        /*0020*/ 	.word	0x00000000


	//----- nvinfo : EIATTR_FRAME_SIZE
	.align		4
.L_23:
        /*0024*/ 	.byte	0x04, 0x11
        /*0026*/ 	.short	(.L_25 - .L_24)
	.align		4
.L_24:
        /*0028*/ 	.word	index@($__internal_0_$__cuda_sm10x_tcgen05_guardrail_trap_col_being_dealloced_not_returned_by_alloc)
        /*002c*/ 	.word	0x00000000


	//----- nvinfo : EIATTR_FRAME_SIZE
	.align		4
.L_25:
        /*0030*/ 	.byte	0x04, 0x11
        /*0032*/ 	.short	(.L_27 - .L_26)
	.align		4
.L_26:
        /*0034*/ 	.word	index@(_ZN7cutlass13device_kernelINS_4gemm6kernel13GemmUniversalIN4cute5tupleIJiiiiEEENS1_10collective13CollectiveMmaINS1_35MainloopSm100TmaUmmaWarpSpecializedILi2ELi2ELi4ENS5_IJNS4_1CILi1EEESB_SB_EEEEENS5_IJNSA_ILi64EEESE_NSA_ILi32EEEEEENS_10tfloat32_tENS5_IJlSB_lEEESH_SI_NS4_8TiledMMAINS4_8MMA_AtomIJNS4_17SM100_MMA_TF32_SSISH_SH_fLi64ELi64ELNS4_4UMMA5MajorE0ELSN_0ELNSM_7ScaleInE0ELSO_0EEEEEENS4_6LayoutISC_NS5_IJNSA_ILi0EEESS_SS_EEEEENS5_IJNS4_10UnderscoreESV_SV_EEEEENS4_13SM90_TMA_LOADENS4_14ComposedLayoutINS4_7SwizzleILi3ELi4ELi3EEENS4_18smem_ptr_flag_bitsILi32EEENSR_INS5_IJNSA_ILi8EEESF_EEENS5_IJSF_SB_EEEEEEEvNS4_8identityESY_S18_vS19_EENS_8epilogue10collective18CollectiveEpilogueINS1B_23Sm100TmaWarpSpecializedILi3ELi2ELi16ELb1ELb0EEEJSG_NS5_IJNSR_ISE_SB_EENSR_ISF_SB_EEEEESH_SI_SH_SI_NS1B_6fusion15FusionCallbacksIS1F_NS1J_17LinearCombinationISH_fSH_fLNS_15FloatRoundStyleE2EEESG_S1I_JEEENS4_5SM1004TMEM4LOAD26SM100_TMEM_LOAD_16dp128b8xESY_S18_NS4_17SM75_U32x4_LDSM_NENS4_14SM90_TMA_STOREES18_NS4_17SM90_U32x4_STSM_NENS4_39AutoVectorizingCopyWithAssumedAlignmentILi128EEEEEEvvEEEEvNT_6ParamsE)
        /*0038*/ 	.word	0x00000000


	//----- nvinfo : EIATTR_MIN_STACK_SIZE
	.align		4
.L_27:
        /*003c*/ 	.byte	0x04, 0x12
        /*003e*/ 	.short	(.L_29 - .L_28)
	.align		4
.L_28:
        /*0040*/ 	.word	index@(_ZN7cutlass13device_kernelINS_4gemm6kernel13GemmUniversalIN4cute5tupleIJiiiiEEENS1_10collective13CollectiveMmaINS1_35MainloopSm100TmaUmmaWarpSpecializedILi2ELi2ELi4ENS5_IJNS4_1CILi1EEESB_SB_EEEEENS5_IJNSA_ILi64EEESE_NSA_ILi32EEEEEENS_10tfloat32_tENS5_IJlSB_lEEESH_SI_NS4_8TiledMMAINS4_8MMA_AtomIJNS4_17SM100_MMA_TF32_SSISH_SH_fLi64ELi64ELNS4_4UMMA5MajorE0ELSN_0ELNSM_7ScaleInE0ELSO_0EEEEEENS4_6LayoutISC_NS5_IJNSA_ILi0EEESS_SS_EEEEENS5_IJNS4_10UnderscoreESV_SV_EEEEENS4_13SM90_TMA_LOADENS4_14ComposedLayoutINS4_7SwizzleILi3ELi4ELi3EEENS4_18smem_ptr_flag_bitsILi32EEENSR_INS5_IJNSA_ILi8EEESF_EEENS5_IJSF_SB_EEEEEEEvNS4_8identityESY_S18_vS19_EENS_8epilogue10collective18CollectiveEpilogueINS1B_23Sm100TmaWarpSpecializedILi3ELi2ELi16ELb1ELb0EEEJSG_NS5_IJNSR_ISE_SB_EENSR_ISF_SB_EEEEESH_SI_SH_SI_NS1B_6fusion15FusionCallbacksIS1F_NS1J_17LinearCombinationISH_fSH_fLNS_15FloatRoundStyleE2EEESG_S1I_JEEENS4_5SM1004TMEM4LOAD26SM100_TMEM_LOAD_16dp128b8xESY_S18_NS4_17SM75_U32x4_LDSM_NENS4_14SM90_TMA_STOREES18_NS4_17SM90_U32x4_STSM_NENS4_39AutoVectorizingCopyWithAssumedAlignmentILi128EEEEEEvvEEEEvNT_6ParamsE)
        /*0044*/ 	.word	0x00000000
.L_29:


//--------------------- .nv.compat                --------------------------
	.section	.nv.compat,"",@"SHT_CUDA_COMPAT_INFO"
	.align	4
        /*0000*/ 	.byte	0x02, 0x09, 0x01, 0x00, 0x02, 0x02, 0x02, 0x00, 0x02, 0x05, 0x05, 0x00, 0x03, 0x07, 0x01, 0x01
        /*0010*/ 	.byte	0x02, 0x03, 0x01, 0x00, 0x02, 0x06, 0x01, 0x00, 0x04, 0x0b, 0x08, 0x00, 0x09, 0x00, 0x00, 0x00
        /*0020*/ 	.byte	0x00, 0x00, 0x00, 0x00


//--------------------- .nv.info._ZN7cutlass13device_kernelINS_4gemm6kernel13GemmUniversalIN4cute5tupleIJiiiiEEENS1_10collective13CollectiveMmaINS1_35MainloopSm100TmaUmmaWarpSpecializedILi2ELi2ELi4ENS5_IJNS4_1CILi1EEESB_SB_EEEEENS5_IJNSA_ILi64EEESE_NSA_ILi32EEEEEENS_10tfloat32_tENS5_IJlSB_lEEESH_SI_NS4_8TiledMMAINS4_8MMA_AtomIJNS4_17SM100_MMA_TF32_SSISH_SH_fLi64ELi64ELNS4_4UMMA5MajorE0ELSN_0ELNSM_7ScaleInE0ELSO_0EEEEEENS4_6LayoutISC_NS5_IJNSA_ILi0EEESS_SS_EEEEENS5_IJNS4_10UnderscoreESV_SV_EEEEENS4_13SM90_TMA_LOADENS4_14ComposedLayoutINS4_7SwizzleILi3ELi4ELi3EEENS4_18smem_ptr_flag_bitsILi32EEENSR_INS5_IJNSA_ILi8EEESF_EEENS5_IJSF_SB_EEEEEEEvNS4_8identityESY_S18_vS19_EENS_8epilogue10collective18CollectiveEpilogueINS1B_23Sm100TmaWarpSpecializedILi3ELi2ELi16ELb1ELb0EEEJSG_NS5_IJNSR_ISE_SB_EENSR_ISF_SB_EEEEESH_SI_SH_SI_NS1B_6fusion15FusionCallbacksIS1F_NS1J_17LinearCombinationISH_fSH_fLNS_15FloatRoundStyleE2EEESG_S1I_JEEENS4_5SM1004TMEM4LOAD26SM100_TMEM_LOAD_16dp128b8xESY_S18_NS4_17SM75_U32x4_LDSM_NENS4_14SM90_TMA_STOREES18_NS4_17SM90_U32x4_STSM_NENS4_39AutoVectorizingCopyWithAssumedAlignmentILi128EEEEEEvvEEEEvNT_6ParamsE --------------------------
	.section	.nv.info._ZN7cutlass13device_kernelINS_4gemm6kernel13GemmUniversalIN4cute5tupleIJiiiiEEENS1_10collective13CollectiveMmaINS1_35MainloopSm100TmaUmmaWarpSpecializedILi2ELi2ELi4ENS5_IJNS4_1CILi1EEESB_SB_EEEEENS5_IJNSA_ILi64EEESE_NSA_ILi32EEEEEENS_10tfloat32_tENS5_IJlSB_lEEESH_SI_NS4_8TiledMMAINS4_8MMA_AtomIJNS4_17SM100_MMA_TF32_SSISH_SH_fLi64ELi64ELNS4_4UMMA5MajorE0ELSN_0ELNSM_7ScaleInE0ELSO_0EEEEEENS4_6LayoutISC_NS5_IJNSA_ILi0EEESS_SS_EEEEENS5_IJNS4_10UnderscoreESV_SV_EEEEENS4_13SM90_TMA_LOADENS4_14ComposedLayoutINS4_7SwizzleILi3ELi4ELi3EEENS4_18smem_ptr_flag_bitsILi32EEENSR_INS5_IJNSA_ILi8EEESF_EEENS5_IJSF_SB_EEEEEEEvNS4_8identityESY_S18_vS19_EENS_8epilogue10collective18CollectiveEpilogueINS1B_23Sm100TmaWarpSpecializedILi3ELi2ELi16ELb1ELb0EEEJSG_NS5_IJNSR_ISE_SB_EENSR_ISF_SB_EEEEESH_SI_SH_SI_NS1B_6fusion15FusionCallbacksIS1F_NS1J_17LinearCombinationISH_fSH_fLNS_15FloatRoundStyleE2EEESG_S1I_JEEENS4_5SM1004TMEM4LOAD26SM100_TMEM_LOAD_16dp128b8xESY_S18_NS4_17SM75_U32x4_LDSM_NENS4_14SM90_TMA_STOREES18_NS4_17SM90_U32x4_STSM_NENS4_39AutoVectorizingCopyWithAssumedAlignmentILi128EEEEEEvvEEEEvNT_6ParamsE,"",@"SHT_CUDA_INFO"
	.sectionflags	@""
	.align	4


	//----- nvinfo : EIATTR_CUDA_API_VERSION
	.align		4
        /*0000*/ 	.byte	0x04, 0x37
        /*0002*/ 	.short	(.L_31 - .L_30)
.L_30:
        /*0004*/ 	.word	0x00000082


	//----- nvinfo : EIATTR_KPARAM_INFO
	.align		4
.L_31:
        /*0008*/ 	.byte	0x04, 0x17
        /*000a*/ 	.short	(.L_33 - .L_32)
.L_32:
        /*000c*/ 	.word	0x00000000
        /*0010*/ 	.short	0x0000
        /*0012*/ 	.short	0x0000
        /*0014*/ 	.byte	0x00, 0xf0, 0x01, 0x20


	//----- nvinfo : EIATTR_AT_ENTRY_FRAGMENTS
	.align		4
.L_33:
        /*0018*/ 	.byte	0x04, 0x4f
        /*001a*/ 	.short	(.L_35 - .L_34)


	//   ....[0]....
.L_34:
        /*001c*/ 	.word	0x00000006


	//----- nvinfo : EIATTR_RESERVED_SMEM_USED
	.align		4
.L_35:
        /*0020*/ 	.byte	0x01, 0x41
	.zero		2


	//----- nvinfo : EIATTR_SPARSE_MMA_MASK
	.align		4
        /*0024*/ 	.byte	0x03, 0x50
        /*0026*/ 	.short	0x0000


	//----- nvinfo : EIATTR_TCGEN05_1CTA_USED
	.align		4
        /*0028*/ 	.byte	0x01, 0x51
	.zero		2


	//----- nvinfo : EIATTR_MAXREG_COUNT
	.align		4
        /*002c*/ 	.byte	0x03, 0x1b
        /*002e*/ 	.short	0x00ff


	//----- nvinfo : EIATTR_NUM_BARRIERS
	.align		4
        /*0030*/ 	.byte	0x02, 0x4c
        /*0032*/ 	.byte	0x07
	.zero		1


	//----- nvinfo : EIATTR_EXTERNS
	.align		4
        /*0034*/ 	.byte	0x04, 0x0f
        /*0036*/ 	.short	(.L_37 - .L_36)


	//   ....[0]....
	.align		4
.L_36:
        /*0038*/ 	.word	index@(__assertfail)


	//----- nvinfo : EIATTR_MERCURY_ISA_VERSION
	.align		4
.L_37:
        /*003c*/ 	.byte	0x03, 0x5f
        /*003e*/ 	.short	0x0101


	//----- nvinfo : EIATTR_INT_WARP_WIDE_INSTR_OFFSETS
	.align		4
        /*0040*/ 	.byte	0x04, 0x31
        /*0042*/ 	.short	(.L_39 - .L_38)


	//   ....[0]....
.L_38:
        /*0044*/ 	.word	0x00001d70


	//   ....[1]....
        /*0048*/ 	.word	0x00003700


	//   ....[2]....
        /*004c*/ 	.word	0x00003720


	//   ....[3]....
        /*0050*/ 	.word	0x00003750


	//   ....[4]....
        /*0054*/ 	.word	0x00004060


	//   ....[5]....
        /*0058*/ 	.word	0x00004080


	//   ....[6]....
        /*005c*/ 	.word	0x00004350


	//   ....[7]....
        /*0060*/ 	.word	0x00004480


	//----- nvinfo : EIATTR_COOP_GROUP_MASK_REGIDS
	.align		4
.L_39:
        /*0064*/ 	.byte	0x04, 0x29
        /*0066*/ 	.short	(.L_41 - .L_40)


	//   ....[0]....
.L_40:
        /*0068*/ 	.word	0xffffffff


	//   ....[1]....
        /*006c*/ 	.word	0xffffffff


	//   ....[2]....
        /*0070*/ 	.word	0xffffffff


	//   ....[3]....
        /*0074*/ 	.word	0xffffffff


	//   ....[4]....
        /*0078*/ 	.word	0xffffffff


	//   ....[5]....
        /*007c*/ 	.word	0xffffffff


	//   ....[6]....
        /*0080*/ 	.word	0xffffffff


	//   ....[7]....
        /*0084*/ 	.word	0xffffffff


	//   ....[8]....
        /*0088*/ 	.word	0xffffffff


	//   ....[9]....
        /*008c*/ 	.word	0xffffffff


	//   ....[10]....
        /*0090*/ 	.word	0xffffffff


	//   ....[11]....
        /*0094*/ 	.word	0xffffffff


	//   ....[12]....
        /*0098*/ 	.word	0xffffffff


	//----- nvinfo : EIATTR_COOP_GROUP_INSTR_OFFSETS
	.align		4
.L_41:
        /*009c*/ 	.byte	0x04, 0x28
        /*009e*/ 	.short	(.L_43 - .L_42)


	//   ....[0]....
.L_42:
        /*00a0*/ 	.word	0x00000090


	//   ....[1]....
        /*00a4*/ 	.word	0x000004d0


	//   ....[2]....
        /*00a8*/ 	.word	0x00000600


	//   ....[3]....
        /*00ac*/ 	.word	0x00000780


	//   ....[4]....
        /*00b0*/ 	.word	0x00000880


	//   ....[5]....
        /*00b4*/ 	.word	0x000009f0


	//   ....[6]....
        /*00b8*/ 	.word	0x00000b90


	//   ....[7]....
        /*00bc*/ 	.word	0x00001c50


	//   ....[8]....
        /*00c0*/ 	.word	0x00002910


	//   ....[9]....
        /*00c4*/ 	.word	0x00002b20


	//   ....[10]....
        /*00c8*/ 	.word	0x00002b50


	//   ....[11]....
        /*00cc*/ 	.word	0x000035e0


	//   ....[12]....
        /*00d0*/ 	.word	0x00003810


	//----- nvinfo : EIATTR_VRC_CTA_INIT_COUNT
	.align		4
.L_43:
        /*00d4*/ 	.byte	0x02, 0x4a
        /*00d6*/ 	.byte	0x80
	.zero		1


	//----- nvinfo : EIATTR_SYSCALL_OFFSETS
	.align		4
        /*00d8*/ 	.byte	0x04, 0x46
        /*00da*/ 	.short	(.L_45 - .L_44)


	//   ....[0]....
.L_44:
        /*00dc*/ 	.word	0x00005070


	//   ....[1]....
        /*00e0*/ 	.word	0x00005160


	//   ....[2]....
        /*00e4*/ 	.word	0x00005a20


	//   ....[3]....
        /*00e8*/ 	.word	0x00006470


	//----- nvinfo : EIATTR_MBARRIER_INSTR_OFFSETS
	.align		4
.L_45:
        /*00ec*/ 	.byte	0x04, 0x39
        /*00ee*/ 	.short	(.L_47 - .L_46)


	//   ....[0]....
.L_46:
        /*00f0*/ 	.word	0x000005b0
        /*00f4*/ 	.word	0x000000ff
        /*00f8*/ 	.word	0x00000000
        /*00fc*/ 	.short	0x0100
        /*00fe*/ 	.byte	0x05
	.zero		1


	//   ....[1]....
        /*0100*/ 	.word	0x000005c0
        /*0104*/ 	.word	0x000000ff
        /*0108*/ 	.word	0x00000010
        /*010c*/ 	.short	0x0100
        /*010e*/ 	.byte	0x05
	.zero		1


	//   ....[2]....
        /*0110*/ 	.word	0x000005d0
        /*0114*/ 	.word	0x000000ff
        /*0118*/ 	.word	0x00000008
        /*011c*/ 	.short	0x0100
        /*011e*/ 	.byte	0x05
	.zero		1


	//   ....[3]....
        /*0120*/ 	.word	0x000005e0
        /*0124*/ 	.word	0x000000ff
        /*0128*/ 	.word	0x00000018
        /*012c*/ 	.short	0x0100
        /*012e*/ 	.byte	0x05
	.zero		1


	//   ....[4]....
        /*0130*/ 	.word	0x00000710
        /*0134*/ 	.word	0x000000ff
        /*0138*/ 	.word	0x00000020
        /*013c*/ 	.short	0x0100
        /*013e*/ 	.byte	0x07
	.zero		1


	//   ....[5]....
        /*0140*/ 	.word	0x00000720
        /*0144*/ 	.word	0x000000ff
        /*0148*/ 	.word	0x00000038
        /*014c*/ 	.short	0x0100
        /*014e*/ 	.byte	0x07
	.zero		1


	//   ....[6]....
        /*0150*/ 	.word	0x00000730
        /*0154*/ 	.word	0x000000ff
        /*0158*/ 	.word	0x00000028
        /*015c*/ 	.short	0x0100
        /*015e*/ 	.byte	0x07
	.zero		1


	//   ....[7]....
        /*0160*/ 	.word	0x00000740
        /*0164*/ 	.word	0x000000ff
        /*0168*/ 	.word	0x00000040
        /*016c*/ 	.short	0x0100
        /*016e*/ 	.byte	0x07
	.zero		1


	//   ....[8]....
        /*0170*/ 	.word	0x00000750
        /*0174*/ 	.word	0x000000ff
        /*0178*/ 	.word	0x00000030
        /*017c*/ 	.short	0x0100
        /*017e*/ 	.byte	0x07
	.zero		1


	//   ....[9]....
        /*0180*/ 	.word	0x00000760
        /*0184*/ 	.word	0x000000ff
        /*0188*/ 	.word	0x00000048
        /*018c*/ 	.short	0x0100
        /*018e*/ 	.byte	0x07
	.zero		1


	//   ....[10]....
        /*0190*/ 	.word	0x00000850
        /*0194*/ 	.word	0x000000ff
        /*0198*/ 	.word	0x00000050
        /*019c*/ 	.short	0x0100
        /*019e*/ 	.byte	0x05
	.zero		1


	//   ....[11]....
        /*01a0*/ 	.word	0x00000860
        /*01a4*/ 	.word	0x000000ff
        /*01a8*/ 	.word	0x00000058
        /*01ac*/ 	.short	0x0100
        /*01ae*/ 	.byte	0x05
	.zero		1


	//   ....[12]....
        /*01b0*/ 	.word	0x000009a0
        /*01b4*/ 	.word	0x000000ff
        /*01b8*/ 	.word	0x00000060
        /*01bc*/ 	.short	0x0100
        /*01be*/ 	.byte	0x05
	.zero		1


	//   ....[13]....
        /*01c0*/ 	.word	0x000009b0
        /*01c4*/ 	.word	0x000000ff
        /*01c8*/ 	.word	0x00000070
        /*01cc*/ 	.short	0x0100
        /*01ce*/ 	.byte	0x05
	.zero		1


	//   ....[14]....
        /*01d0*/ 	.word	0x000009c0
        /*01d4*/ 	.word	0x000000ff
        /*01d8*/ 	.word	0x00000068
        /*01dc*/ 	.short	0x0100
        /*01de*/ 	.byte	0x05
	.zero		1


	//   ....[15]....
        /*01e0*/ 	.word	0x000009d0
        /*01e4*/ 	.word	0x000000ff
        /*01e8*/ 	.word	0x00000078
        /*01ec*/ 	.short	0x0100
        /*01ee*/ 	.byte	0x05
	.zero		1


	//   ....[16]....
        /*01f0*/ 	.word	0x00000b00
        /*01f4*/ 	.word	0x000000ff
        /*01f8*/ 	.word	0x00000080
        /*01fc*/ 	.short	0x0100
        /*01fe*/ 	.byte	0x07
	.zero		1


	//   ....[17]....
        /*0200*/ 	.word	0x00000b10
        /*0204*/ 	.word	0x000000ff
        /*0208*/ 	.word	0x000000a0
        /*020c*/ 	.short	0x0100
        /*020e*/ 	.byte	0x07
	.zero		1


	//   ....[18]....
        /*0210*/ 	.word	0x00000b20
        /*0214*/ 	.word	0x000000ff
        /*0218*/ 	.word	0x00000088
        /*021c*/ 	.short	0x0100
        /*021e*/ 	.byte	0x07
	.zero		1


	//   ....[19]....
        /*0220*/ 	.word	0x00000b30
        /*0224*/ 	.word	0x000000ff
        /*0228*/ 	.word	0x000000a8
        /*022c*/ 	.short	0x0100
        /*022e*/ 	.byte	0x07
	.zero		1


	//   ....[20]....
        /*0230*/ 	.word	0x00000b40
        /*0234*/ 	.word	0x000000ff
        /*0238*/ 	.word	0x00000090
        /*023c*/ 	.short	0x0100
        /*023e*/ 	.byte	0x07
	.zero		1


	//   ....[21]....
        /*0240*/ 	.word	0x00000b50
        /*0244*/ 	.word	0x000000ff
        /*0248*/ 	.word	0x000000b0
        /*024c*/ 	.short	0x0100
        /*024e*/ 	.byte	0x07
	.zero		1


	//   ....[22]....
        /*0250*/ 	.word	0x00000b60
        /*0254*/ 	.word	0x000000ff
        /*0258*/ 	.word	0x00000098
        /*025c*/ 	.short	0x0100
        /*025e*/ 	.byte	0x07
	.zero		1


	//   ....[23]....
        /*0260*/ 	.word	0x00000b70
        /*0264*/ 	.word	0x000000ff
        /*0268*/ 	.word	0x000000b8
        /*026c*/ 	.short	0x0100
        /*026e*/ 	.byte	0x07
	.zero		1


	//   ....[24]....
        /*0270*/ 	.word	0x00000c60
        /*0274*/ 	.word	0x000000ff
        /*0278*/ 	.word	0x000000c0
        /*027c*/ 	.short	0x0100
        /*027e*/ 	.byte	0x05
	.zero		1


	//   ....[25]....
        /*0280*/ 	.word	0x00000c70
        /*0284*/ 	.word	0x000000ff
        /*0288*/ 	.word	0x000000d0
        /*028c*/ 	.short	0x0100
        /*028e*/ 	.byte	0x05
	.zero		1


	//   ....[26]....
        /*0290*/ 	.word	0x00000c80
        /*0294*/ 	.word	0x000000ff
        /*0298*/ 	.word	0x000000c8
        /*029c*/ 	.short	0x0100
        /*029e*/ 	.byte	0x05
	.zero		1


	//   ....[27]....
        /*02a0*/ 	.word	0x00000c90
        /*02a4*/ 	.word	0x000000ff
        /*02a8*/ 	.word	0x000000d8
        /*02ac*/ 	.short	0x0100
        /*02ae*/ 	.byte	0x05
	.zero		1


	//   ....[28]....
        /*02b0*/ 	.word	0x00001570
        /*02b4*/ 	.word	0x00000003
        /*02b8*/ 	.word	0x000000d0
        /*02bc*/ 	.short	0x010a
        /*02be*/ 	.byte	0xff
	.zero		1


	//   ....[29]....
        /*02c0*/ 	.word	0x000015a0
        /*02c4*/ 	.word	0x00000003
        /*02c8*/ 	.word	0x000000c0
        /*02cc*/ 	.short	0x0101
        /*02ce*/ 	.byte	0xff
	.zero		1


	//   ....[30]....
        /*02d0*/ 	.word	0x00001670
        /*02d4*/ 	.word	0x000000ff
        /*02d8*/ 	.word	0x00000010
        /*02dc*/ 	.short	0x010a
        /*02de*/ 	.byte	0x08
	.zero		1


	//   ....[31]....
        /*02e0*/ 	.word	0x00001710
        /*02e4*/ 	.word	0x000000ff
        /*02e8*/ 	.word	0x00000010
        /*02ec*/ 	.short	0x010a
        /*02ee*/ 	.byte	0x21
	.zero		1


	//   ....[32]....
        /*02f0*/ 	.word	0x00001870
        /*02f4*/ 	.word	0x000000ff
        /*02f8*/ 	.word	0x00000010
        /*02fc*/ 	.short	0x010a
        /*02fe*/ 	.byte	0x08
	.zero		1


	//   ....[33]....
        /*0300*/ 	.word	0x00001960
        /*0304*/ 	.word	0x000000ff
        /*0308*/ 	.word	0x00000058
        /*030c*/ 	.short	0x0101
        /*030e*/ 	.byte	0x04
	.zero		1


	//   ....[34]....
        /*0310*/ 	.word	0x00001980
        /*0314*/ 	.word	0x000000ff
        /*0318*/ 	.word	0x00000010
        /*031c*/ 	.short	0x010a
        /*031e*/ 	.byte	0x08
	.zero		1


	//   ....[35]....
        /*0320*/ 	.word	0x00001a00
        /*0324*/ 	.word	0x000000ff
        /*0328*/ 	.word	0x00000010
        /*032c*/ 	.short	0x010a
        /*032e*/ 	.byte	0x11
	.zero		1


	//   ....[36]....
        /*0330*/ 	.word	0x00001b60
        /*0334*/ 	.word	0x000000ff
        /*0338*/ 	.word	0x00000010
        /*033c*/ 	.short	0x010a
        /*033e*/ 	.byte	0x08
	.zero		1


	//   ....[37]....
        /*0340*/ 	.word	0x00001c80
        /*0344*/ 	.word	0x00000002
        /*0348*/ 	.word	0x00000060
        /*034c*/ 	.short	0x010a
        /*034e*/ 	.byte	0xff
	.zero		1


	//   ....[38]....
        /*0350*/ 	.word	0x00001d40
        /*0354*/ 	.word	0x00000002
        /*0358*/ 	.word	0x00000000
        /*035c*/ 	.short	0x0101
        /*035e*/ 	.byte	0xff
	.zero		1


	//   ....[39]....
        /*0360*/ 	.word	0x000022a0
        /*0364*/ 	.word	0x000000ff
        /*0368*/ 	.word	0x00000000
        /*036c*/ 	.short	0x010a
        /*036e*/ 	.byte	0x04
	.zero		1


	//   ....[40]....
        /*0370*/ 	.word	0x00002340
        /*0374*/ 	.word	0x00000000
        /*0378*/ 	.word	0x00000000
        /*037c*/ 	.short	0x010a
        /*037e*/ 	.byte	0xff
	.zero		1


	//   ....[41]....
        /*0380*/ 	.word	0x00002460
        /*0384*/ 	.word	0x00000000
        /*0388*/ 	.word	0x000000c0
        /*038c*/ 	.short	0x010a
        /*038e*/ 	.byte	0xff
	.zero		1


	//   ....[42]....
        /*0390*/ 	.word	0x000024c0
        /*0394*/ 	.word	0x00000004
        /*0398*/ 	.word	0x00000000
        /*039c*/ 	.short	0x0101
        /*039e*/ 	.byte	0xff
	.zero		1


	//   ....[43]....
        /*03a0*/ 	.word	0x000024e0
        /*03a4*/ 	.word	0x000000ff
        /*03a8*/ 	.word	0x00000070
        /*03ac*/ 	.short	0x010a
        /*03ae*/ 	.byte	0x05
	.zero		1


	//   ....[44]....
        /*03b0*/ 	.word	0x00002600
        /*03b4*/ 	.word	0x00000000
        /*03b8*/ 	.word	0x00000060
        /*03bc*/ 	.short	0x010a
        /*03be*/ 	.byte	0xff
	.zero		1


	//   ....[45]....
        /*03c0*/ 	.word	0x00002710
        /*03c4*/ 	.word	0x00000000
        /*03c8*/ 	.word	0x00000000
        /*03cc*/ 	.short	0x0101
        /*03ce*/ 	.byte	0xff
	.zero		1


	//   ....[46]....
        /*03d0*/ 	.word	0x000027a0
        /*03d4*/ 	.word	0x000000ff
        /*03d8*/ 	.word	0x00000070
        /*03dc*/ 	.short	0x0106
        /*03de*/ 	.byte	0x05
	.zero		1


	//   ....[47]....
        /*03e0*/ 	.word	0x000027c0
        /*03e4*/ 	.word	0x000000ff
        /*03e8*/ 	.word	0x00000070
        /*03ec*/ 	.short	0x010a
        /*03ee*/ 	.byte	0x05
	.zero		1


	//   ....[48]....
        /*03f0*/ 	.word	0x00002850
        /*03f4*/ 	.word	0x000000ff
        /*03f8*/ 	.word	0x00000070
        /*03fc*/ 	.short	0x0106
        /*03fe*/ 	.byte	0x04
	.zero		1


	//   ....[49]....
        /*0400*/ 	.word	0x00002890
        /*0404*/ 	.word	0x00000000
        /*0408*/ 	.word	0x00000070
        /*040c*/ 	.short	0x010a
        /*040e*/ 	.byte	0xff
	.zero		1


	//   ....[50]....
        /*0410*/ 	.word	0x00002dd0
        /*0414*/ 	.word	0x00000000
        /*0418*/ 	.word	0x00000060
        /*041c*/ 	.short	0x010a
        /*041e*/ 	.byte	0xff
	.zero		1


	//   ....[51]....
        /*0420*/ 	.word	0x00002ed0
        /*0424*/ 	.word	0x00000003
        /*0428*/ 	.word	0x00000000
        /*042c*/ 	.short	0x0101
        /*042e*/ 	.byte	0xff
	.zero		1


	//   ....[52]....
        /*0430*/ 	.word	0x00002ee0
        /*0434*/ 	.word	0x000000ff
        /*0438*/ 	.word	0x00000000
        /*043c*/ 	.short	0x010a
        /*043e*/ 	.byte	0x06
	.zero		1


	//   ....[53]....
        /*0440*/ 	.word	0x00002f60
        /*0444*/ 	.word	0x000000ff
        /*0448*/ 	.word	0x000000a0
        /*044c*/ 	.short	0x010a
        /*044e*/ 	.byte	0x07
	.zero		1


	//   ....[54]....
        /*0450*/ 	.word	0x00003040
        /*0454*/ 	.word	0x000000ff
        /*0458*/ 	.word	0x00000000
        /*045c*/ 	.short	0x010a
        /*045e*/ 	.byte	0x06
	.zero		1


	//   ....[55]....
        /*0460*/ 	.word	0x00003170
        /*0464*/ 	.word	0x000000ff
        /*0468*/ 	.word	0x00000000
        /*046c*/ 	.short	0x010a
        /*046e*/ 	.byte	0x1a
	.zero		1


	//   ....[56]....
        /*0470*/ 	.word	0x00003410
        /*0474*/ 	.word	0x000000ff
        /*0478*/ 	.word	0x00000000
        /*047c*/ 	.short	0x010a
        /*047e*/ 	.byte	0x06
	.zero		1


	//   ....[57]....
        /*0480*/ 	.word	0x000034a0
        /*0484*/ 	.word	0x000000ff
        /*0488*/ 	.word	0x00000000
        /*048c*/ 	.short	0x010a
        /*048e*/ 	.byte	0x06
	.zero		1


	//   ....[58]....
        /*0490*/ 	.word	0x00003530
        /*0494*/ 	.word	0x000000ff
        /*0498*/ 	.word	0x00000000
        /*049c*/ 	.short	0x010a
        /*049e*/ 	.byte	0x06
	.zero		1


	//   ....[59]....
        /*04a0*/ 	.word	0x000035c0
        /*04a4*/ 	.word	0x000000ff
        /*04a8*/ 	.word	0x00000000
        /*04ac*/ 	.short	0x010a
        /*04ae*/ 	.byte	0x07
	.zero		1


	//   ....[60]....
        /*04b0*/ 	.word	0x00003a00
        /*04b4*/ 	.word	0x00000000
        /*04b8*/ 	.word	0x00000060
        /*04bc*/ 	.short	0x010a
        /*04be*/ 	.byte	0xff
	.zero		1


	//   ....[61]....
        /*04c0*/ 	.word	0x00003ac0
        /*04c4*/ 	.word	0x00000000
        /*04c8*/ 	.word	0x00000000
        /*04cc*/ 	.short	0x0101
        /*04ce*/ 	.byte	0xff
	.zero		1


	//   ....[62]....
        /*04d0*/ 	.word	0x00003de0
        /*04d4*/ 	.word	0x000000ff
        /*04d8*/ 	.word	0x00000058
        /*04dc*/ 	.short	0x010a
        /*04de*/ 	.byte	0x07
	.zero		1


	//   ....[63]....
        /*04e0*/ 	.word	0x00004000
        /*04e4*/ 	.word	0x000000ff
        /*04e8*/ 	.word	0x00000038
        /*04ec*/ 	.short	0x010a
        /*04ee*/ 	.byte	0x0f
	.zero		1


	//   ....[64]....
        /*04f0*/ 	.word	0x00004210
        /*04f4*/ 	.word	0x000000ff
        /*04f8*/ 	.word	0x00000020
        /*04fc*/ 	.short	0x010b
        /*04fe*/ 	.byte	0x0f
	.zero		1


	//   ....[65]....
        /*0500*/ 	.word	0x00004290
        /*0504*/ 	.word	0x000000ff
        /*0508*/ 	.word	0x00000000
        /*050c*/ 	.short	0x0101
        /*050e*/ 	.byte	0x10
	.zero		1


	//   ....[66]....
        /*0510*/ 	.word	0x000042c0
        /*0514*/ 	.word	0x000000ff
        /*0518*/ 	.word	0x00000038
        /*051c*/ 	.short	0x010a
        /*051e*/ 	.byte	0x0d
	.zero		1


	//   ....[67]....
        /*0520*/ 	.word	0x000044d0
        /*0524*/ 	.word	0x000000ff
        /*0528*/ 	.word	0x00000020
        /*052c*/ 	.short	0x010b
        /*052e*/ 	.byte	0x0d
	.zero		1


	//   ....[68]....
        /*0530*/ 	.word	0x00004540
        /*0534*/ 	.word	0x000000ff
        /*0538*/ 	.word	0x00000000
        /*053c*/ 	.short	0x0101
        /*053e*/ 	.byte	0x0f
	.zero		1


	//   ....[69]....
        /*0540*/ 	.word	0x00004590
        /*0544*/ 	.word	0x000000ff
        /*0548*/ 	.word	0x00000000
        /*054c*/ 	.short	0x010a
        /*054e*/ 	.byte	0x04
	.zero		1


	//   ....[70]....
        /*0550*/ 	.word	0x00004620
        /*0554*/ 	.word	0x000000ff
        /*0558*/ 	.word	0x00000000
        /*055c*/ 	.short	0x010a
        /*055e*/ 	.byte	0x04
	.zero		1


	//   ....[71]....
        /*0560*/ 	.word	0x000046c0
        /*0564*/ 	.word	0x00000000
        /*0568*/ 	.word	0x00000000
        /*056c*/ 	.short	0x010a
        /*056e*/ 	.byte	0xff
	.zero		1


	//   ....[72]....
        /*0570*/ 	.word	0x00004a40
        /*0574*/ 	.word	0x00000000
        /*0578*/ 	.word	0x00000060
        /*057c*/ 	.short	0x010a
        /*057e*/ 	.byte	0xff
	.zero		1


	//   ....[73]....
        /*0580*/ 	.word	0x00004b50
        /*0584*/ 	.word	0x00000000
        /*0588*/ 	.word	0x00000000
        /*058c*/ 	.short	0x0101
        /*058e*/ 	.byte	0xff
	.zero		1


	//   ....[74]....
        /*0590*/ 	.word	0x000055d0
        /*0594*/ 	.word	0x00000000
        /*0598*/ 	.word	0x00000020
        /*059c*/ 	.short	0x010a
        /*059e*/ 	.byte	0xff
	.zero		1


	//   ....[75]....
        /*05a0*/ 	.word	0x00005640
        /*05a4*/ 	.word	0x00000054
        /*05a8*/ 	.word	0x00000080
        /*05ac*/ 	.short	0x010a
        /*05ae*/ 	.byte	0xff
	.zero		1


	//   ....[76]....
        /*05b0*/ 	.word	0x000056d0
        /*05b4*/ 	.word	0x00000000
        /*05b8*/ 	.word	0x00000020
        /*05bc*/ 	.short	0x010a
        /*05be*/ 	.byte	0xff
	.zero		1


	//   ....[77]....
        /*05c0*/ 	.word	0x00005900
        /*05c4*/ 	.word	0x00000054
        /*05c8*/ 	.word	0x00000080
        /*05cc*/ 	.short	0x010a
        /*05ce*/ 	.byte	0xff
	.zero		1


	//   ....[78]....
        /*05d0*/ 	.word	0x00006190
        /*05d4*/ 	.word	0x00000000
        /*05d8*/ 	.word	0x00000000
        /*05dc*/ 	.short	0x0101
        /*05de*/ 	.byte	0xff
	.zero		1


	//   ....[79]....
        /*05e0*/ 	.word	0x000061a0
        /*05e4*/ 	.word	0x00000002
        /*05e8*/ 	.word	0x00000020
        /*05ec*/ 	.short	0x010a
        /*05ee*/ 	.byte	0xff
	.zero		1


	//   ....[80]....
        /*05f0*/ 	.word	0x00006270
        /*05f4*/ 	.word	0x00000002
        /*05f8*/ 	.word	0x00000020
        /*05fc*/ 	.short	0x010a
        /*05fe*/ 	.byte	0xff
	.zero		1


	//   ....[81]....
        /*0600*/ 	.word	0x00006600
        /*0604*/ 	.word	0x000000ff
        /*0608*/ 	.word	0x00000000
        /*060c*/ 	.short	0x0101
        /*060e*/ 	.byte	0x05
	.zero		1


	//   ....[82]....
        /*0610*/ 	.word	0x00006c50
        /*0614*/ 	.word	0x00000002
        /*0618*/ 	.word	0x00000000
        /*061c*/ 	.short	0x0101
        /*061e*/ 	.byte	0xff
	.zero		1


	//   ....[83]....
        /*0620*/ 	.word	0x00006ec0
        /*0624*/ 	.word	0x000000ff
        /*0628*/ 	.word	0x00000000
        /*062c*/ 	.short	0x0101
        /*062e*/ 	.byte	0x04
	.zero		1


	//   ....[84]....
        /*0630*/ 	.word	0x00006ee0
        /*0634*/ 	.word	0x00000003
        /*0638*/ 	.word	0x000000d0
        /*063c*/ 	.short	0x010a
        /*063e*/ 	.byte	0xff
	.zero		1


	//   ....[85]....
        /*0640*/ 	.word	0x00006f40
        /*0644*/ 	.word	0x00000002
        /*0648*/ 	.word	0x00000010
        /*064c*/ 	.short	0x010a
        /*064e*/ 	.byte	0xff
	.zero		1


	//   ....[86]....
        /*0650*/ 	.word	0x00006fa0
        /*0654*/ 	.word	0x00000002
        /*0658*/ 	.word	0x00000010
        /*065c*/ 	.short	0x010a
        /*065e*/ 	.byte	0xff
	.zero		1


	//   ....[87]....
        /*0660*/ 	.word	0x00006ff0
        /*0664*/ 	.word	0x00000002
        /*0668*/ 	.word	0x00000060
        /*066c*/ 	.short	0x010a
        /*066e*/ 	.byte	0xff
	.zero		1


	//   ....[88]....
        /*0670*/ 	.word	0x00007050
        /*0674*/ 	.word	0x00000000
        /*0678*/ 	.word	0x00000000
        /*067c*/ 	.short	0x010a
        /*067e*/ 	.byte	0xff
	.zero		1


	//   ....[89]....
        /*0680*/ 	.word	0x000070a0
        /*0684*/ 	.word	0x00000000
        /*0688*/ 	.word	0x000000c0
        /*068c*/ 	.short	0x010a
        /*068e*/ 	.byte	0xff
	.zero		1


	//   ....[90]....
        /*0690*/ 	.word	0x00007100
        /*0694*/ 	.word	0x00000000
        /*0698*/ 	.word	0x00000070
        /*069c*/ 	.short	0x010a
        /*069e*/ 	.byte	0xff
	.zero		1


	//   ....[91]....
        /*06a0*/ 	.word	0x00007150
        /*06a4*/ 	.word	0x00000000
        /*06a8*/ 	.word	0x00000060
        /*06ac*/ 	.short	0x010a
        /*06ae*/ 	.byte	0xff
	.zero		1


	//   ....[92]....
        /*06b0*/ 	.word	0x000071b0
        /*06b4*/ 	.word	0x00000000
        /*06b8*/ 	.word	0x00000070
        /*06bc*/ 	.short	0x010a
        /*06be*/ 	.byte	0xff
	.zero		1


	//   ....[93]....
        /*06c0*/ 	.word	0x00007200
        /*06c4*/ 	.word	0x00000000
        /*06c8*/ 	.word	0x00000060
        /*06cc*/ 	.short	0x010a
        /*06ce*/ 	.byte	0xff
	.zero		1


	//   ....[94]....
        /*06d0*/ 	.word	0x00007260
        /*06d4*/ 	.word	0x00000003
        /*06d8*/ 	.word	0x000000a0
        /*06dc*/ 	.short	0x010a
        /*06de*/ 	.byte	0xff
	.zero		1


	//   ....[95]....
        /*06e0*/ 	.word	0x000072c0
        /*06e4*/ 	.word	0x00000000
        /*06e8*/ 	.word	0x00000000
        /*06ec*/ 	.short	0x010a
        /*06ee*/ 	.byte	0xff
	.zero		1


	//   ....[96]....
        /*06f0*/ 	.word	0x00007320
        /*06f4*/ 	.word	0x00000000
        /*06f8*/ 	.word	0x00000000
        /*06fc*/ 	.short	0x010a
        /*06fe*/ 	.byte	0xff
	.zero		1


	//   ....[97]....
        /*0700*/ 	.word	0x00007380
        /*0704*/ 	.word	0x00000000
        /*0708*/ 	.word	0x00000000
        /*070c*/ 	.short	0x010a
        /*070e*/ 	.byte	0xff
	.zero		1


	//   ....[98]....
        /*0710*/ 	.word	0x000073e0
        /*0714*/ 	.word	0x00000000
        /*0718*/ 	.word	0x00000000
        /*071c*/ 	.short	0x010a
        /*071e*/ 	.byte	0xff
	.zero		1


	//   ....[99]....
        /*0720*/ 	.word	0x00007440
        /*0724*/ 	.word	0x00000000
        /*0728*/ 	.word	0x00000000
        /*072c*/ 	.short	0x010a
        /*072e*/ 	.byte	0xff
	.zero		1


	//   ....[100]....
        /*0730*/ 	.word	0x00007490
        /*0734*/ 	.word	0x00000000
        /*0738*/ 	.word	0x00000060
        /*073c*/ 	.short	0x010a
        /*073e*/ 	.byte	0xff
	.zero		1


	//   ....[101]....
        /*0740*/ 	.word	0x000074f0
        /*0744*/ 	.word	0x00000000
        /*0748*/ 	.word	0x00000058
        /*074c*/ 	.short	0x010a
        /*074e*/ 	.byte	0xff
	.zero		1


	//   ....[102]....
        /*0750*/ 	.word	0x00007550
        /*0754*/ 	.word	0x00000000
        /*0758*/ 	.word	0x00000038
        /*075c*/ 	.short	0x010a
        /*075e*/ 	.byte	0xff
	.zero		1


	//   ....[103]....
        /*0760*/ 	.word	0x000075b0
        /*0764*/ 	.word	0x00000003
        /*0768*/ 	.word	0x00000038
        /*076c*/ 	.short	0x010a
        /*076e*/ 	.byte	0xff
	.zero		1


	//   ....[104]....
        /*0770*/ 	.word	0x00007610
        /*0774*/ 	.word	0x00000000
        /*0778*/ 	.word	0x00000000
        /*077c*/ 	.short	0x010a
        /*077e*/ 	.byte	0xff
	.zero		1


	//   ....[105]....
        /*0780*/ 	.word	0x00007670
        /*0784*/ 	.word	0x00000000
        /*0788*/ 	.word	0x00000000
        /*078c*/ 	.short	0x010a
        /*078e*/ 	.byte	0xff
	.zero		1


	//   ....[106]....
        /*0790*/ 	.word	0x000076c0
        /*0794*/ 	.word	0x00000000
        /*0798*/ 	.word	0x00000060
        /*079c*/ 	.short	0x010a
        /*079e*/ 	.byte	0xff
	.zero		1


	//   ....[107]....
        /*07a0*/ 	.word	0x00007710
        /*07a4*/ 	.word	0x00000000
        /*07a8*/ 	.word	0x00000020
        /*07ac*/ 	.short	0x010a
        /*07ae*/ 	.byte	0xff
	.zero		1


	//   ....[108]....
        /*07b0*/ 	.word	0x00007760
        /*07b4*/ 	.word	0x00000054
        /*07b8*/ 	.word	0x00000080
        /*07bc*/ 	.short	0x010a
        /*07be*/ 	.byte	0xff
	.zero		1


	//   ....[109]....
        /*07c0*/ 	.word	0x000077b0
        /*07c4*/ 	.word	0x00000002
        /*07c8*/ 	.word	0x00000020
        /*07cc*/ 	.short	0x010a
        /*07ce*/ 	.byte	0xff
	.zero		1


	//----- nvinfo : EIATTR_NUM_MBARRIERS
	.align		4
.L_47:
        /*07d0*/ 	.byte	0x03, 0x38
        /*07d2*/ 	.short	0x001c


	//----- nvinfo : EIATTR_EXIT_INSTR_OFFSETS
	.align		4
        /*07d4*/ 	.byte	0x04, 0x1c
        /*07d6*/ 	.short	(.L_49 - .L_48)


	//   ....[0]....
.L_48:
        /*07d8*/ 	.word	0x00002370


	//   ....[1]....
        /*07dc*/ 	.word	0x00002860


	//   ....[2]....
        /*07e0*/ 	.word	0x000028c0


	//   ....[3]....
        /*07e4*/ 	.word	0x00003820


	//   ....[4]....
        /*07e8*/ 	.word	0x000046f0


	//   ....[5]....
        /*07ec*/ 	.word	0x00004730


	//   ....[6]....
        /*07f0*/ 	.word	0x00006db0


	//   ....[7]....
        /*07f4*/ 	.word	0x00006e30


	//   ....[8]....
        /*07f8*/ 	.word	0x00006e60


	//   ....[9]....
        /*07fc*/ 	.word	0x00006ed0


	//----- nvinfo : EIATTR_MAX_THREADS
	.align		4
.L_49:
        /*0800*/ 	.byte	0x04, 0x05
        /*0802*/ 	.short	(.L_51 - .L_50)
.L_50:
        /*0804*/ 	.word	0x00000100
        /*0808*/ 	.word	0x00000001
        /*080c*/ 	.word	0x00000001


	//----- nvinfo : EIATTR_CRS_STACK_SIZE
	.align		4
.L_51:
        /*0810*/ 	.byte	0x04, 0x1e
        /*0812*/ 	.short	(.L_53 - .L_52)
.L_52:
        /*0814*/ 	.word	0x00000000


	//----- nvinfo : EIATTR_CBANK_PARAM_SIZE
	.align		4
.L_53:
        /*0818*/ 	.byte	0x03, 0x19
        /*081a*/ 	.short	0x0800


	//----- nvinfo : EIATTR_PARAM_CBANK
	.align		4
        /*081c*/ 	.byte	0x04, 0x0a
        /*081e*/ 	.short	(.L_55 - .L_54)
	.align		4
.L_54:
        /*0820*/ 	.word	index@(.nv.constant0._ZN7cutlass13device_kernelINS_4gemm6kernel13GemmUniversalIN4cute5tupleIJiiiiEEENS1_10collective13CollectiveMmaINS1_35MainloopSm100TmaUmmaWarpSpecializedILi2ELi2ELi4ENS5_IJNS4_1CILi1EEESB_SB_EEEEENS5_IJNSA_ILi64EEESE_NSA_ILi32EEEEEENS_10tfloat32_tENS5_IJlSB_lEEESH_SI_NS4_8TiledMMAINS4_8MMA_AtomIJNS4_17SM100_MMA_TF32_SSISH_SH_fLi64ELi64ELNS4_4UMMA5MajorE0ELSN_0ELNSM_7ScaleInE0ELSO_0EEEEEENS4_6LayoutISC_NS5_IJNSA_ILi0EEESS_SS_EEEEENS5_IJNS4_10UnderscoreESV_SV_EEEEENS4_13SM90_TMA_LOADENS4_14ComposedLayoutINS4_7SwizzleILi3ELi4ELi3EEENS4_18smem_ptr_flag_bitsILi32EEENSR_INS5_IJNSA_ILi8EEESF_EEENS5_IJSF_SB_EEEEEEEvNS4_8identityESY_S18_vS19_EENS_8epilogue10collective18CollectiveEpilogueINS1B_23Sm100TmaWarpSpecializedILi3ELi2ELi16ELb1ELb0EEEJSG_NS5_IJNSR_ISE_SB_EENSR_ISF_SB_EEEEESH_SI_SH_SI_NS1B_6fusion15FusionCallbacksIS1F_NS1J_17LinearCombinationISH_fSH_fLNS_15FloatRoundStyleE2EEESG_S1I_JEEENS4_5SM1004TMEM4LOAD26SM100_TMEM_LOAD_16dp128b8xESY_S18_NS4_17SM75_U32x4_LDSM_NENS4_14SM90_TMA_STOREES18_NS4_17SM90_U32x4_STSM_NENS4_39AutoVectorizingCopyWithAssumedAlignmentILi128EEEEEEvvEEEEvNT_6ParamsE)
        /*0824*/ 	.short	0x0380
        /*0826*/ 	.short	0x0800


	//----- nvinfo : EIATTR_SW_WAR
	.align		4
.L_55:
        /*0828*/ 	.byte	0x04, 0x36
        /*082a*/ 	.short	(.L_57 - .L_56)
.L_56:
        /*082c*/ 	.word	0x00000008
.L_57:


//--------------------- .nv.callgraph             --------------------------
	.section	.nv.callgraph,"",@"SHT_CUDA_CALLGRAPH"
	.align	4
	.sectionentsize	8
	.align		4
        /*0000*/ 	.word	0x00000000
	.align		4
        /*0004*/ 	.word	0xffffffff
	.align		4
        /*0008*/ 	.word	index@(_ZN7cutlass13device_kernelINS_4gemm6kernel13GemmUniversalIN4cute5tupleIJiiiiEEENS1_10collective13CollectiveMmaINS1_35MainloopSm100TmaUmmaWarpSpecializedILi2ELi2ELi4ENS5_IJNS4_1CILi1EEESB_SB_EEEEENS5_IJNSA_ILi64EEESE_NSA_ILi32EEEEEENS_10tfloat32_tENS5_IJlSB_lEEESH_SI_NS4_8TiledMMAINS4_8MMA_AtomIJNS4_17SM100_MMA_TF32_SSISH_SH_fLi64ELi64ELNS4_4UMMA5MajorE0ELSN_0ELNSM_7ScaleInE0ELSO_0EEEEEENS4_6LayoutISC_NS5_IJNSA_ILi0EEESS_SS_EEEEENS5_IJNS4_10UnderscoreESV_SV_EEEEENS4_13SM90_TMA_LOADENS4_14ComposedLayoutINS4_7SwizzleILi3ELi4ELi3EEENS4_18smem_ptr_flag_bitsILi32EEENSR_INS5_IJNSA_ILi8EEESF_EEENS5_IJSF_SB_EEEEEEEvNS4_8identityESY_S18_vS19_EENS_8epilogue10collective18CollectiveEpilogueINS1B_23Sm100TmaWarpSpecializedILi3ELi2ELi16ELb1ELb0EEEJSG_NS5_IJNSR_ISE_SB_EENSR_ISF_SB_EEEEESH_SI_SH_SI_NS1B_6fusion15FusionCallbacksIS1F_NS1J_17LinearCombinationISH_fSH_fLNS_15FloatRoundStyleE2EEESG_S1I_JEEENS4_5SM1004TMEM4LOAD26SM100_TMEM_LOAD_16dp128b8xESY_S18_NS4_17SM75_U32x4_LDSM_NENS4_14SM90_TMA_STOREES18_NS4_17SM90_U32x4_STSM_NENS4_39AutoVectorizingCopyWithAssumedAlignmentILi128EEEEEEvvEEEEvNT_6ParamsE)
	.align		4
        /*000c*/ 	.word	index@(__assertfail)
	.align		4
        /*0010*/ 	.word	0x00000000
	.align		4
        /*0014*/ 	.word	0xfffffffe
	.align		4
        /*0018*/ 	.word	0x00000000
	.align		4
        /*001c*/ 	.word	0xfffffffd
	.align		4
        /*0020*/ 	.word	0x00000000
	.align		4
        /*0024*/ 	.word	0xfffffffc


//--------------------- .nv.constant4             --------------------------
	.section	.nv.constant4,"a",@progbits
	.align	8
	.align		8
.nv.constant4:
        /*0000*/ 	.dword	__assertfail
	.align		8
        /*0008*/ 	.dword	__unnamed_1
	.align		8
        /*0010*/ 	.dword	__unnamed_2
	.align		8
        /*0018*/ 	.dword	_ZN40_INTERNAL_15219e83_4_k_cu_c31eb3a2_200614cuda3std3__45__cpo5beginE
	.align		8
        /*0020*/ 	.dword	_ZN40_INTERNAL_15219e83_4_k_cu_c31eb3a2_200614cuda3std3__45__cpo3endE
	.align		8
        /*0028*/ 	.dword	_ZN40_INTERNAL_15219e83_4_k_cu_c31eb3a2_200614cuda3std3__45__cpo6cbeginE
	.align		8
        /*0030*/ 	.dword	_ZN40_INTERNAL_15219e83_4_k_cu_c31eb3a2_200614cuda3std3__45__cpo4cendE
	.align		8
        /*0038*/ 	.dword	_ZN40_INTERNAL_15219e83_4_k_cu_c31eb3a2_200614cuda3std3__442_GLOBAL__N__15219e83_4_k_cu_c31eb3a2_200616ignoreE
	.align		8
        /*0040*/ 	.dword	_ZN40_INTERNAL_15219e83_4_k_cu_c31eb3a2_200614cuda3std3__419piecewise_constructE
	.align		8
        /*0048*/ 	.dword	_ZN40_INTERNAL_15219e83_4_k_cu_c31eb3a2_200614cuda3std3__48in_placeE
	.align		8
        /*0050*/ 	.dword	_ZN40_INTERNAL_15219e83_4_k_cu_c31eb3a2_200614cuda3std6ranges3__45__cpo4swapE
	.align		8
        /*0058*/ 	.dword	_ZN40_INTERNAL_15219e83_4_k_cu_c31eb3a2_200614cuda3std6ranges3__45__cpo9iter_moveE
	.align		8
        /*0060*/ 	.dword	_ZN40_INTERNAL_15219e83_4_k_cu_c31eb3a2_200614cute7productE
	.align		8
        /*0068*/ 	.dword	_ZN40_INTERNAL_15219e83_4_k_cu_c31eb3a2_200614cute1_E
	.align		8
        /*0070*/ 	.dword	$str$25
	.align		8
        /*0078*/ 	.dword	$str$26
	.align		8
        /*0080*/ 	.dword	$str$27
	.align		8
        /*0088*/ 	.dword	$str$28


//--------------------- .text._ZN7cutlass13device_kernelINS_4gemm6kernel13GemmUniversalIN4cute5tupleIJiiiiEEENS1_10collective13CollectiveMmaINS1_35MainloopSm100TmaUmmaWarpSpecializedILi2ELi2ELi4ENS5_IJNS4_1CILi1EEESB_SB_EEEEENS5_IJNSA_ILi64EEESE_NSA_ILi32EEEEEENS_10tfloat32_tENS5_IJlSB_lEEESH_SI_NS4_8TiledMMAINS4_8MMA_AtomIJNS4_17SM100_MMA_TF32_SSISH_SH_fLi64ELi64ELNS4_4UMMA5MajorE0ELSN_0ELNSM_7ScaleInE0ELSO_0EEEEEENS4_6LayoutISC_NS5_IJNSA_ILi0EEESS_SS_EEEEENS5_IJNS4_10UnderscoreESV_SV_EEEEENS4_13SM90_TMA_LOADENS4_14ComposedLayoutINS4_7SwizzleILi3ELi4ELi3EEENS4_18smem_ptr_flag_bitsILi32EEENSR_INS5_IJNSA_ILi8EEESF_EEENS5_IJSF_SB_EEEEEEEvNS4_8identityESY_S18_vS19_EENS_8epilogue10collective18CollectiveEpilogueINS1B_23Sm100TmaWarpSpecializedILi3ELi2ELi16ELb1ELb0EEEJSG_NS5_IJNSR_ISE_SB_EENSR_ISF_SB_EEEEESH_SI_SH_SI_NS1B_6fusion15FusionCallbacksIS1F_NS1J_17LinearCombinationISH_fSH_fLNS_15FloatRoundStyleE2EEESG_S1I_JEEENS4_5SM1004TMEM4LOAD26SM100_TMEM_LOAD_16dp128b8xESY_S18_NS4_17SM75_U32x4_LDSM_NENS4_14SM90_TMA_STOREES18_NS4_17SM90_U32x4_STSM_NENS4_39AutoVectorizingCopyWithAssumedAlignmentILi128EEEEEEvvEEEEvNT_6ParamsE --------------------------
	.section	.text._ZN7cutlass13device_kernelINS_4gemm6kernel13GemmUniversalIN4cute5tupleIJiiiiEEENS1_10collective13CollectiveMmaINS1_35MainloopSm100TmaUmmaWarpSpecializedILi2ELi2ELi4ENS5_IJNS4_1CILi1EEESB_SB_EEEEENS5_IJNSA_ILi64EEESE_NSA_ILi32EEEEEENS_10tfloat32_tENS5_IJlSB_lEEESH_SI_NS4_8TiledMMAINS4_8MMA_AtomIJNS4_17SM100_MMA_TF32_SSISH_SH_fLi64ELi64ELNS4_4UMMA5MajorE0ELSN_0ELNSM_7ScaleInE0ELSO_0EEEEEENS4_6LayoutISC_NS5_IJNSA_ILi0EEESS_SS_EEEEENS5_IJNS4_10UnderscoreESV_SV_EEEEENS4_13SM90_TMA_LOADENS4_14ComposedLayoutINS4_7SwizzleILi3ELi4ELi3EEENS4_18smem_ptr_flag_bitsILi32EEENSR_INS5_IJNSA_ILi8EEESF_EEENS5_IJSF_SB_EEEEEEEvNS4_8identityESY_S18_vS19_EENS_8epilogue10collective18CollectiveEpilogueINS1B_23Sm100TmaWarpSpecializedILi3ELi2ELi16ELb1ELb0EEEJSG_NS5_IJNSR_ISE_SB_EENSR_ISF_SB_EEEEESH_SI_SH_SI_NS1B_6fusion15FusionCallbacksIS1F_NS1J_17LinearCombinationISH_fSH_fLNS_15FloatRoundStyleE2EEESG_S1I_JEEENS4_5SM1004TMEM4LOAD26SM100_TMEM_LOAD_16dp128b8xESY_S18_NS4_17SM75_U32x4_LDSM_NENS4_14SM90_TMA_STOREES18_NS4_17SM90_U32x4_STSM_NENS4_39AutoVectorizingCopyWithAssumedAlignmentILi128EEEEEEvvEEEEvNT_6ParamsE,"ax",@progbits
	.align	128
.text._ZN7cutlass13device_kernelINS_4gemm6kernel13GemmUniversalIN4cute5tupleIJiiiiEEENS1_10collective13CollectiveMmaINS1_35MainloopSm100TmaUmmaWarpSpecializedILi2ELi2ELi4ENS5_IJNS4_1CILi1EEESB_SB_EEEEENS5_IJNSA_ILi64EEESE_NSA_ILi32EEEEEENS_10tfloat32_tENS5_IJlSB_lEEESH_SI_NS4_8TiledMMAINS4_8MMA_AtomIJNS4_17SM100_MMA_TF32_SSISH_SH_fLi64ELi64ELNS4_4UMMA5MajorE0ELSN_0ELNSM_7ScaleInE0ELSO_0EEEEEENS4_6LayoutISC_NS5_IJNSA_ILi0EEESS_SS_EEEEENS5_IJNS4_10UnderscoreESV_SV_EEEEENS4_13SM90_TMA_LOADENS4_14ComposedLayoutINS4_7SwizzleILi3ELi4ELi3EEENS4_18smem_ptr_flag_bitsILi32EEENSR_INS5_IJNSA_ILi8EEESF_EEENS5_IJSF_SB_EEEEEEEvNS4_8identityESY_S18_vS19_EENS_8epilogue10collective18CollectiveEpilogueINS1B_23Sm100TmaWarpSpecializedILi3ELi2ELi16ELb1ELb0EEEJSG_NS5_IJNSR_ISE_SB_EENSR_ISF_SB_EEEEESH_SI_SH_SI_NS1B_6fusion15FusionCallbacksIS1F_NS1J_17LinearCombinationISH_fSH_fLNS_15FloatRoundStyleE2EEESG_S1I_JEEENS4_5SM1004TMEM4LOAD26SM100_TMEM_LOAD_16dp128b8xESY_S18_NS4_17SM75_U32x4_LDSM_NENS4_14SM90_TMA_STOREES18_NS4_17SM90_U32x4_STSM_NENS4_39AutoVectorizingCopyWithAssumedAlignmentILi128EEEEEEvvEEEEvNT_6ParamsE:
        .type           _ZN7cutlass13device_kernelINS_4gemm6kernel13GemmUniversalIN4cute5tupleIJiiiiEEENS1_10collective13CollectiveMmaINS1_35MainloopSm100TmaUmmaWarpSpecializedILi2ELi2ELi4ENS5_IJNS4_1CILi1EEESB_SB_EEEEENS5_IJNSA_ILi64EEESE_NSA_ILi32EEEEEENS_10tfloat32_tENS5_IJlSB_lEEESH_SI_NS4_8TiledMMAINS4_8MMA_AtomIJNS4_17SM100_MMA_TF32_SSISH_SH_fLi64ELi64ELNS4_4UMMA5MajorE0ELSN_0ELNSM_7ScaleInE0ELSO_0EEEEEENS4_6LayoutISC_NS5_IJNSA_ILi0EEESS_SS_EEEEENS5_IJNS4_10UnderscoreESV_SV_EEEEENS4_13SM90_TMA_LOADENS4_14ComposedLayoutINS4_7SwizzleILi3ELi4ELi3EEENS4_18smem_ptr_flag_bitsILi32EEENSR_INS5_IJNSA_ILi8EEESF_EEENS5_IJSF_SB_EEEEEEEvNS4_8identityESY_S18_vS19_EENS_8epilogue10collective18CollectiveEpilogueINS1B_23Sm100TmaWarpSpecializedILi3ELi2ELi16ELb1ELb0EEEJSG_NS5_IJNSR_ISE_SB_EENSR_ISF_SB_EEEEESH_SI_SH_SI_NS1B_6fusion15FusionCallbacksIS1F_NS1J_17LinearCombinationISH_fSH_fLNS_15FloatRoundStyleE2EEESG_S1I_JEEENS4_5SM1004TMEM4LOAD26SM100_TMEM_LOAD_16dp128b8xESY_S18_NS4_17SM75_U32x4_LDSM_NENS4_14SM90_TMA_STOREES18_NS4_17SM90_U32x4_STSM_NENS4_39AutoVectorizingCopyWithAssumedAlignmentILi128EEEEEEvvEEEEvNT_6ParamsE,@function
        .size           _ZN7cutlass13device_kernelINS_4gemm6kernel13GemmUniversalIN4cute5tupleIJiiiiEEENS1_10collective13CollectiveMmaINS1_35MainloopSm100TmaUmmaWarpSpecializedILi2ELi2ELi4ENS5_IJNS4_1CILi1EEESB_SB_EEEEENS5_IJNSA_ILi64EEESE_NSA_ILi32EEEEEENS_10tfloat32_tENS5_IJlSB_lEEESH_SI_NS4_8TiledMMAINS4_8MMA_AtomIJNS4_17SM100_MMA_TF32_SSISH_SH_fLi64ELi64ELNS4_4UMMA5MajorE0ELSN_0ELNSM_7ScaleInE0ELSO_0EEEEEENS4_6LayoutISC_NS5_IJNSA_ILi0EEESS_SS_EEEEENS5_IJNS4_10UnderscoreESV_SV_EEEEENS4_13SM90_TMA_LOADENS4_14ComposedLayoutINS4_7SwizzleILi3ELi4ELi3EEENS4_18smem_ptr_flag_bitsILi32EEENSR_INS5_IJNSA_ILi8EEESF_EEENS5_IJSF_SB_EEEEEEEvNS4_8identityESY_S18_vS19_EENS_8epilogue10collective18CollectiveEpilogueINS1B_23Sm100TmaWarpSpecializedILi3ELi2ELi16ELb1ELb0EEEJSG_NS5_IJNSR_ISE_SB_EENSR_ISF_SB_EEEEESH_SI_SH_SI_NS1B_6fusion15FusionCallbacksIS1F_NS1J_17LinearCombinationISH_fSH_fLNS_15FloatRoundStyleE2EEESG_S1I_JEEENS4_5SM1004TMEM4LOAD26SM100_TMEM_LOAD_16dp128b8xESY_S18_NS4_17SM75_U32x4_LDSM_NENS4_14SM90_TMA_STOREES18_NS4_17SM90_U32x4_STSM_NENS4_39AutoVectorizingCopyWithAssumedAlignmentILi128EEEEEEvvEEEEvNT_6ParamsE,(.L_x_148 - _ZN7cutlass13device_kernelINS_4gemm6kernel13GemmUniversalIN4cute5tupleIJiiiiEEENS1_10collective13CollectiveMmaINS1_35MainloopSm100TmaUmmaWarpSpecializedILi2ELi2ELi4ENS5_IJNS4_1CILi1EEESB_SB_EEEEENS5_IJNSA_ILi64EEESE_NSA_ILi32EEEEEENS_10tfloat32_tENS5_IJlSB_lEEESH_SI_NS4_8TiledMMAINS4_8MMA_AtomIJNS4_17SM100_MMA_TF32_SSISH_SH_fLi64ELi64ELNS4_4UMMA5MajorE0ELSN_0ELNSM_7ScaleInE0ELSO_0EEEEEENS4_6LayoutISC_NS5_IJNSA_ILi0EEESS_SS_EEEEENS5_IJNS4_10UnderscoreESV_SV_EEEEENS4_13SM90_TMA_LOADENS4_14ComposedLayoutINS4_7SwizzleILi3ELi4ELi3EEENS4_18smem_ptr_flag_bitsILi32EEENSR_INS5_IJNSA_ILi8EEESF_EEENS5_IJSF_SB_EEEEEEEvNS4_8identityESY_S18_vS19_EENS_8epilogue10collective18CollectiveEpilogueINS1B_23Sm100TmaWarpSpecializedILi3ELi2ELi16ELb1ELb0EEEJSG_NS5_IJNSR_ISE_SB_EENSR_ISF_SB_EEEEESH_SI_SH_SI_NS1B_6fusion15FusionCallbacksIS1F_NS1J_17LinearCombinationISH_fSH_fLNS_15FloatRoundStyleE2EEESG_S1I_JEEENS4_5SM1004TMEM4LOAD26SM100_TMEM_LOAD_16dp128b8xESY_S18_NS4_17SM75_U32x4_LDSM_NENS4_14SM90_TMA_STOREES18_NS4_17SM90_U32x4_STSM_NENS4_39AutoVectorizingCopyWithAssumedAlignmentILi128EEEEEEvvEEEEvNT_6ParamsE)
        .other          _ZN7cutlass13device_kernelINS_4gemm6kernel13GemmUniversalIN4cute5tupleIJiiiiEEENS1_10collective13CollectiveMmaINS1_35MainloopSm100TmaUmmaWarpSpecializedILi2ELi2ELi4ENS5_IJNS4_1CILi1EEESB_SB_EEEEENS5_IJNSA_ILi64EEESE_NSA_ILi32EEEEEENS_10tfloat32_tENS5_IJlSB_lEEESH_SI_NS4_8TiledMMAINS4_8MMA_AtomIJNS4_17SM100_MMA_TF32_SSISH_SH_fLi64ELi64ELNS4_4UMMA5MajorE0ELSN_0ELNSM_7ScaleInE0ELSO_0EEEEEENS4_6LayoutISC_NS5_IJNSA_ILi0EEESS_SS_EEEEENS5_IJNS4_10UnderscoreESV_SV_EEEEENS4_13SM90_TMA_LOADENS4_14ComposedLayoutINS4_7SwizzleILi3ELi4ELi3EEENS4_18smem_ptr_flag_bitsILi32EEENSR_INS5_IJNSA_ILi8EEESF_EEENS5_IJSF_SB_EEEEEEEvNS4_8identityESY_S18_vS19_EENS_8epilogue10collective18CollectiveEpilogueINS1B_23Sm100TmaWarpSpecializedILi3ELi2ELi16ELb1ELb0EEEJSG_NS5_IJNSR_ISE_SB_EENSR_ISF_SB_EEEEESH_SI_SH_SI_NS1B_6fusion15FusionCallbacksIS1F_NS1J_17LinearCombinationISH_fSH_fLNS_15FloatRoundStyleE2EEESG_S1I_JEEENS4_5SM1004TMEM4LOAD26SM100_TMEM_LOAD_16dp128b8xESY_S18_NS4_17SM75_U32x4_LDSM_NENS4_14SM90_TMA_STOREES18_NS4_17SM90_U32x4_STSM_NENS4_39AutoVectorizingCopyWithAssumedAlignmentILi128EEEEEEvvEEEEvNT_6ParamsE,@"STO_CUDA_ENTRY STV_DEFAULT"
_ZN7cutlass13device_kernelINS_4gemm6kernel13GemmUniversalIN4cute5tupleIJiiiiEEENS1_10collective13CollectiveMmaINS1_35MainloopSm100TmaUmmaWarpSpecializedILi2ELi2ELi4ENS5_IJNS4_1CILi1EEESB_SB_EEEEENS5_IJNSA_ILi64EEESE_NSA_ILi32EEEEEENS_10tfloat32_tENS5_IJlSB_lEEESH_SI_NS4_8TiledMMAINS4_8MMA_AtomIJNS4_17SM100_MMA_TF32_SSISH_SH_fLi64ELi64ELNS4_4UMMA5MajorE0ELSN_0ELNSM_7ScaleInE0ELSO_0EEEEEENS4_6LayoutISC_NS5_IJNSA_ILi0EEESS_SS_EEEEENS5_IJNS4_10UnderscoreESV_SV_EEEEENS4_13SM90_TMA_LOADENS4_14ComposedLayoutINS4_7SwizzleILi3ELi4ELi3EEENS4_18smem_ptr_flag_bitsILi32EEENSR_INS5_IJNSA_ILi8EEESF_EEENS5_IJSF_SB_EEEEEEEvNS4_8identityESY_S18_vS19_EENS_8epilogue10collective18CollectiveEpilogueINS1B_23Sm100TmaWarpSpecializedILi3ELi2ELi16ELb1ELb0EEEJSG_NS5_IJNSR_ISE_SB_EENSR_ISF_SB_EEEEESH_SI_SH_SI_NS1B_6fusion15FusionCallbacksIS1F_NS1J_17LinearCombinationISH_fSH_fLNS_15FloatRoundStyleE2EEESG_S1I_JEEENS4_5SM1004TMEM4LOAD26SM100_TMEM_LOAD_16dp128b8xESY_S18_NS4_17SM75_U32x4_LDSM_NENS4_14SM90_TMA_STOREES18_NS4_17SM90_U32x4_STSM_NENS4_39AutoVectorizingCopyWithAssumedAlignmentILi128EEEEEEvvEEEEvNT_6ParamsE:
[----:B------:R-:W1:Y:S01]  /*0000*/  LDC R1, c[0x0][0x37c] ;  /* 0x0000df00ff017b82 */ /* 0x000e620000000800 */
[----:B------:R-:W2:Y:S01]  /*0010*/  S2R R79, SR_TID.X ;  /* 0x00000000004f7919 */ /* 0x000ea20000002100 */
[----:B------:R-:W3:Y:S01]  /*0020*/  LDCU.64 UR4, c[0x0][0x890] ;  /* 0x00011200ff0477ac */ /* 0x000ee20008000a00 */
[----:B------:R-:W-:Y:S02]  /*0030*/  PRMT R67, RZ, 0x7610, R67 ;  /* 0x00007610ff437816 */ /* 0x000fe40000000043 */
[----:B------:R-:W-:Y:S01]  /*0040*/  ELECT P5, URZ, PT ;  /* 0x0000000000ff782f */ /* 0x000fe200038a0000 */
[----:B------:R-:W4:Y:S01]  /*0050*/  LDCU.64 UR46, c[0x0][0x358] ;  /* 0x00006b00ff2e77ac */ /* 0x000f220008000a00 */
[----:B---3--:R-:W-:-:S04]  /*0060*/  UISETP.NE.U32.AND UP0, UPT, UR4, URZ, UPT ;  /* 0x000000ff0400728c */ /* 0x008fc8000bf05070 */
[----:B------:R-:W-:Y:S01]  /*0070*/  UISETP.NE.AND.EX UP0, UPT, UR5, URZ, UPT, UP0 ;  /* 0x000000ff0500728c */ /* 0x000fe2000bf05300 */
[----:B--2---:R-:W-:-:S05]  /*0080*/  SHF.R.U32.HI R73, RZ, 0x5, R79 ;  /* 0x00000005ff497819 */ /* 0x004fca000001164f */
[----:B------:R-:W2:Y:S02]  /*0090*/  SHFL.IDX PT, R0, R73, RZ, 0x1f ;  /* 0x00001fff49007589 */ /* 0x000ea400000e0000 */
[----:B--2---:R-:W-:Y:S01]  /*00a0*/  R2UR UR8, R0 ;  /* 0x00000000000872ca */ /* 0x004fe200000e0000 */
[----:B-1--4-:R-:W-:-:S14]  /*00b0*/  BRA.U UP0, `(.L_x_0) ;  /* 0x00000001002c7547 */ /* 0x012fdc000b800000 */
[----:B------:R-:W1:Y:S02]  /*00c0*/  LDCU.64 UR6, c[0x0][0x888] ;  /* 0x00011100ff0677ac */ /* 0x000e640008000a00 */
[----:B-1----:R-:W-:-:S04]  /*00d0*/  UISETP.NE.U32.AND UP0, UPT, UR6, URZ, UPT ;  /* 0x000000ff0600728c */ /* 0x002fc8000bf05070 */
[----:B------:R-:W-:-:S09]  /*00e0*/  UISETP.NE.AND.EX UP0, UPT, UR7, URZ, UPT, UP0 ;  /* 0x000000ff0700728c */ /* 0x000fd2000bf05300 */
[----:B------:R-:W-:Y:S05]  /*00f0*/  BRA.U !UP0, `(.L_x_1) ;  /* 0x0000000108107547 */ /* 0x000fea000b800000 */
[----:B------:R-:W1:Y:S02]  /*0100*/  LDC.64 R2, c[0x0][0x888] ;  /* 0x00022200ff027b82 */ /* 0x000e640000000a00 */
[----:B-1----:R1:W5:Y:S01]  /*0110*/  LDG.E R35, desc[UR46][R2.64] ;  /* 0x0000002e02237981 */ /* 0x002362000c1e1900 */
[----:B------:R-:W-:Y:S01]  /*0120*/  HFMA2 R67, -RZ, RZ, 0, 5.9604644775390625e-08 ;  /* 0x00000001ff437431 */ /* 0x000fe200000001ff */
[----:B------:R-:W-:Y:S05]  /*0130*/  BRA `(.L_x_0) ;  /* 0x00000000000c7947 */ /* 0x000fea0003800000 */
.L_x_1:
[----:B------:R-:W1:Y:S01]  /*0140*/  LDCU UR6, c[0x0][0x880] ;  /* 0x00011000ff0677ac */ /* 0x000e620008000800 */
[----:B------:R-:W-:Y:S01]  /*0150*/  HFMA2 R67, -RZ, RZ, 0, 5.9604644775390625e-08 ;  /* 0x00000001ff437431 */ /* 0x000fe200000001ff */
[----:B-1----:R-:W-:-:S07]  /*0160*/  MOV R35, UR6 ;  /* 0x0000000600237c02 */ /* 0x002fce0008000f00 */
.L_x_0:
[----:B------:R-:W2:Y:S02]  /*0170*/  LDCU.64 UR6, c[0x0][0x8b0] ;  /* 0x00011600ff0677ac */ /* 0x000ea40008000a00 */
[----:B--2---:R-:W-:-:S04]  /*0180*/  UISETP.NE.U32.AND UP0, UPT, UR6, URZ, UPT ;  /* 0x000000ff0600728c */ /* 0x004fc8000bf05070 */
[----:B------:R-:W-:-:S09]  /*0190*/  UISETP.NE.AND.EX UP0, UPT, UR7, URZ, UPT, UP0 ;  /* 0x000000ff0700728c */ /* 0x000fd2000bf05300 */
[----:B------:R-:W-:Y:S05]  /*01a0*/  BRA.U UP0, `(.L_x_2) ;  /* 0x0000000100247547 */ /* 0x000fea000b800000 */
[----:B------:R-:W2:Y:S02]  /*01b0*/  LDCU.64 UR6, c[0x0][0x8a8] ;  /* 0x00011500ff0677ac */ /* 0x000ea40008000a00 */
[----:B--2---:R-:W-:-:S04]  /*01c0*/  UISETP.NE.U32.AND UP0, UPT, UR6, URZ, UPT ;  /* 0x000000ff0600728c */ /* 0x004fc8000bf05070 */
[----:B------:R-:W-:-:S09]  /*01d0*/  UISETP.NE.AND.EX UP0, UPT, UR7, URZ, UPT, UP0 ;  /* 0x000000ff0700728c */ /* 0x000fd2000bf05300 */
[----:B------:R-:W-:Y:S05]  /*01e0*/  BRA.U !UP0, `(.L_x_3) ;  /* 0x00000001080c7547 */ /* 0x000fea000b800000 */
[----:B-1----:R-:W1:Y:S02]  /*01f0*/  LDC.64 R2, c[0x0][0x8a8] ;  /* 0x00022a00ff027b82 */ /* 0x002e640000000a00 */
[----:B-1----:R2:W5:Y:S01]  /*0200*/  LDG.E R33, desc[UR46][R2.64] ;  /* 0x0000002e02217981 */ /* 0x002562000c1e1900 */
[----:B------:R-:W-:Y:S05]  /*0210*/  BRA `(.L_x_2) ;  /* 0x0000000000087947 */ /* 0x000fea0003800000 */
.L_x_3:
[----:B------:R-:W2:Y:S02]  /*0220*/  LDCU UR6, c[0x0][0x8a0] ;  /* 0x00011400ff0677ac */ /* 0x000ea40008000800 */
[----:B--2---:R-:W-:Y:S02]  /*0230*/  MOV R33, UR6 ;  /* 0x0000000600217c02 */ /* 0x004fe40008000f00 */
.L_x_2:
[----:B------:R-:W-:Y:S01]  /*0240*/  IMAD.U32 R0, RZ, RZ, UR8 ;  /* 0x00000008ff007e24 */ /* 0x000fe2000f8e00ff */
[----:B------:R-:W-:Y:S04]  /*0250*/  BSSY.RECONVERGENT B0, `(.L_x_4) ;  /* 0x000000c000007945 */ /* 0x000fe80003800200 */
[C---:B------:R-:W-:Y:S02]  /*0260*/  ISETP.NE.OR P1, PT, R0.reuse, 0x1, !P5 ;  /* 0x000000010000780c */ /* 0x040fe40006f25670 */
[----:B------:R-:W-:-:S11]  /*0270*/  ISETP.NE.OR P0, PT, R0, 0x3, !P5 ;  /* 0x000000030000780c */ /* 0x000fd60006f05670 */
[----:B------:R-:W-:Y:S05]  /*0280*/  @P1 BRA `(.L_x_5) ;  /* 0x0000000000201947 */ /* 0x000fea0003800000 */
[----:B------:R-:W3:Y:S02]  /*0290*/  LDCU.64 UR6, c[0x0][0x348] ;  /* 0x00006900ff0677ac */ /* 0x000ee40008000a00 */
[----:B---3--:R-:W-:Y:S02]  /*02a0*/  UIADD3 UR10, UP1, UPT, UR6, 0x80, URZ ;  /* 0x00000080060a7890 */ /* 0x008fe4000ff3e0ff */
[----:B------:R-:W-:Y:S02]  /*02b0*/  UIADD3 UR6, UP0, UPT, UR6, 0x180, URZ ;  /* 0x0000018006067890 */ /* 0x000fe4000ff1e0ff */
[----:B------:R-:W-:Y:S02]  /*02c0*/  UIADD3.X UR11, UPT, UPT, URZ, UR7, URZ, UP1, !UPT ;  /* 0x00000007ff0b7290 */ /* 0x000fe40008ffe4ff */
[----:B------:R-:W-:-:S07]  /*02d0*/  UIADD3.X UR7, UPT, UPT, URZ, UR7, URZ, UP0, !UPT ;  /* 0x00000007ff077290 */ /* 0x000fce00087fe4ff */
[----:B------:R3:W-:Y:S02]  /*02e0*/  UTMACCTL.PF [UR10] ;  /* 0x000000000a0079b9 */ /* 0x0007e40008040000 */
[----:B------:R3:W-:Y:S02]  /*02f0*/  UTMACCTL.PF [UR6] ;  /* 0x00000000060079b9 */ /* 0x0007e40008040000 */
[----:B---3--:R-:W-:Y:S01]  /*0300*/  NOP ;  /* 0x0000000000007918 */ /* 0x008fe20000000000 */
.L_x_5:
[----:B------:R-:W-:Y:S05]  /*0310*/  BSYNC.RECONVERGENT B0 ;  /* 0x0000000000007941 */ /* 0x000fea0003800200 */
.L_x_4:
[----:B------:R-:W-:Y:S04]  /*0320*/  BSSY.RECONVERGENT B0, `(.L_x_6) ;  /* 0x000000a000007945 */ /* 0x000fe80003800200 */
        /* <DEDUP_REMOVED lines=9> */
.L_x_7:
[----:B------:R-:W-:Y:S05]  /*03c0*/  BSYNC.RECONVERGENT B0 ;  /* 0x0000000000007941 */ /* 0x000fea0003800200 */
.L_x_6:
[----:B------:R-:W3:Y:S01]  /*03d0*/  LDCU.64 UR6, c[0x0][0x888] ;  /* 0x00011100ff0677ac */ /* 0x000ee20008000a00 */
[----:B------:R-:W-:Y:S02]  /*03e0*/  UISETP.EQ.U32.AND UP1, UPT, UR4, URZ, UPT ;  /* 0x000000ff0400728c */ /* 0x000fe4000bf22070 */
[----:B------:R-:W-:Y:S02]  /*03f0*/  UPLOP3.LUT UP2, UPT, UPT, UPT, UPT, 0x80, 0x8 ;  /* 0x000000000008789c */ /* 0x000fe40003f4f070 */
[----:B---3--:R-:W-:-:S04]  /*0400*/  UISETP.NE.U32.AND UP0, UPT, UR6, URZ, UPT ;  /* 0x000000ff0600728c */ /* 0x008fc8000bf05070 */
[----:B------:R-:W-:-:S04]  /*0410*/  UISETP.NE.AND.EX UP0, UPT, UR7, URZ, UPT, UP0 ;  /* 0x000000ff0700728c */ /* 0x000fc8000bf05300 */
[----:B------:R-:W-:-:S04]  /*0420*/  UISETP.EQ.OR.EX UP3, UPT, UR5, URZ, !UP0, UP1 ;  /* 0x000000ff0500728c */ /* 0x000fc8000c762710 */
[----:B------:R-:W-:-:S05]  /*0430*/  UP2UR UR53, UPR, URZ, 0x8 ;  /* 0x00000008ff357883 */ /* 0x000fca0008000000 */
[----:B------:R-:W-:Y:S07]  /*0440*/  BRA.U !UP3, `(.L_x_8) ;  /* 0x000000010b207547 */ /* 0x000fee000b800000 */
[----:B------:R-:W-:Y:S01]  /*0450*/  UISETP.NE.U32.AND UP2, UPT, UR4, URZ, UPT ;  /* 0x000000ff0400728c */ /* 0x000fe2000bf45070 */
[----:B-----5:R-:W-:Y:S01]  /*0460*/  FSETP.NEU.AND P0, PT, R35, RZ, PT ;  /* 0x000000ff2300720b */ /* 0x020fe20003f0d000 */
[----:B------:R-:W-:Y:S02]  /*0470*/  USEL UR4, URZ, 0xffffffff, UP0 ;  /* 0xffffffffff047887 */ /* 0x000fe40008000000 */
[----:B------:R-:W-:-:S10]  /*0480*/  UISETP.NE.AND.EX UP2, UPT, UR5, URZ, UPT, UP2 ;  /* 0x000000ff0500728c */ /* 0x000fd4000bf45320 */
[----:B------:R-:W-:Y:S01]  /*0490*/  VOTEU.ANY UP1, P0 ;  /* 0x0000000000ff7886 */ /* 0x000fe20000020100 */
[----:B------:R-:W-:-:S04]  /*04a0*/  @!UP2 USEL UR4, URZ, 0xffffffff, UP1 ;  /* 0xffffffffff04a887 */ /* 0x000fc80008800000 */
[----:B------:R-:W-:-:S04]  /*04b0*/  ULOP3.LUT UR4, UR4, 0x1, URZ, 0xc0, !UPT ;  /* 0x0000000104047892 */ /* 0x000fc8000f8ec0ff */
[----:B------:R-:W-:-:S11]  /*04c0*/  UISETP.NE.U32.AND UP2, UPT, UR4, 0x1, UPT ;  /* 0x000000010400788c */ /* 0x000fd6000bf45070 */
.L_x_8:
[----:B-12---:R-:W1:Y:S01]  /*04d0*/  SHFL.IDX PT, R2, R73, RZ, 0x1f ;  /* 0x00001fff49027589 */ /* 0x006e6200000e0000 */
[----:B------:R-:W-:-:S04]  /*04e0*/  UISETP.NE.AND UP1, UPT, UR8, 0x2, UPT ;  /* 0x000000020800788c */ /* 0x000fc8000bf25270 */
[----:B------:R-:W-:Y:S01]  /*04f0*/  USEL UR6, URZ, 0x1, UP1 ;  /* 0x00000001ff067887 */ /* 0x000fe20008800000 */
[----:B-1----:R-:W-:-:S13]  /*0500*/  ISETP.NE.AND P0, PT, R2, RZ, PT ;  /* 0x000000ff0200720c */ /* 0x002fda0003f05270 */
[----:B------:R-:W-:Y:S05]  /*0510*/  @P0 BRA `(.L_x_9) ;  /* 0x0000000000380947 */ /* 0x000fea0003800000 */
[----:B------:R-:W1:Y:S01]  /*0520*/  S2UR UR5, SR_CgaCtaId ;  /* 0x00000000000579c3 */ /* 0x000e620000008800 */
[----:B------:R-:W-:Y:S01]  /*0530*/  UMOV UR7, 0x400 ;  /* 0x0000040000077882 */ /* 0x000fe20000000000 */
[----:B------:R-:W-:Y:S01]  /*0540*/  UMOV UR4, 0x1 ;  /* 0x0000000100047882 */ /* 0x000fe20000000000 */
[----:B------:R-:W-:Y:S01]  /*0550*/  ELECT P0, URZ, PT ;  /* 0x0000000000ff782f */ /* 0x000fe20003800000 */
[----:B------:R-:W-:-:S04]  /*0560*/  UIADD3 UR10, UPT, UPT, -UR4, 0x100000, URZ ;  /* 0x00100000040a7890 */ /* 0x000fc8000fffe1ff */
[----:B------:R-:W-:Y:S02]  /*0570*/  USHF.L.U32 UR11, UR10, 0xb, URZ ;  /* 0x0000000b0a0b7899 */ /* 0x000fe400080006ff */
[----:B------:R-:W-:Y:S02]  /*0580*/  USHF.L.U32 UR10, UR10, 0x1, URZ ;  /* 0x000000010a0a7899 */ /* 0x000fe400080006ff */
[----:B-1----:R-:W-:Y:S01]  /*0590*/  ULEA UR5, UR5, UR7, 0x18 ;  /* 0x0000000705057291 */ /* 0x002fe2000f8ec0ff */
[----:B------:R-:W1:Y:S11]  /*05a0*/  FENCE.VIEW.ASYNC.S ;  /* 0x00000000000073c6 */ /* 0x000e760000000000 */
[----:B-1----:R1:W2:Y:S01]  /*05b0*/  SYNCS.EXCH.64 URZ, [UR5], UR10 ;  /* 0x0000000a05ff75b2 */ /* 0x0022a20008000100 */
[----:B------:R1:W3:Y:S01]  /*05c0*/  SYNCS.EXCH.64 URZ, [UR5+0x10], UR10 ;  /* 0x0000100a05ff75b2 */ /* 0x0002e20008000100 */
[----:B------:R1:W4:Y:S01]  /*05d0*/  SYNCS.EXCH.64 URZ, [UR5+0x8], UR10 ;  /* 0x0000080a05ff75b2 */ /* 0x0003220008000100 */
[----:B------:R1:W1:Y:S01]  /*05e0*/  SYNCS.EXCH.64 URZ, [UR5+0x18], UR10 ;  /* 0x0000180a05ff75b2 */ /* 0x0002620008000100 */
[----:B------:R-:W-:Y:S01]  /*05f0*/  NOP ;  /* 0x0000000000007918 */ /* 0x000fe20000000000 */
.L_x_9:
[----:B------:R-:W2:Y:S01]  /*0600*/  SHFL.IDX PT, R2, R73, RZ, 0x1f ;  /* 0x00001fff49027589 */ /* 0x000ea200000e0000 */
[----:B------:R-:W-:Y:S01]  /*0610*/  NOP ;  /* 0x0000000000007918 */ /* 0x000fe20000000000 */
[----:B--2---:R-:W-:-:S13]  /*0620*/  ISETP.NE.AND P0, PT, R2, 0x1, PT ;  /* 0x000000010200780c */ /* 0x004fda0003f05270 */
[----:B------:R-:W-:Y:S05]  /*0630*/  @P0 BRA `(.L_x_10) ;  /* 0x0000000000500947 */ /* 0x000fea0003800000 */
[----:B------:R-:W2:Y:S01]  /*0640*/  S2UR UR7, SR_CgaCtaId ;  /* 0x00000000000779c3 */ /* 0x000ea20000008800 */
[----:B------:R-:W-:Y:S01]  /*0650*/  UMOV UR9, 0x400 ;  /* 0x0000040000097882 */ /* 0x000fe20000000000 */
[----:B-1----:R-:W-:Y:S01]  /*0660*/  UMOV UR5, 0x20 ;  /* 0x0000002000057882 */ /* 0x002fe20000000000 */
[----:B------:R-:W-:Y:S01]  /*0670*/  UMOV UR4, 0x80 ;  /* 0x0000008000047882 */ /* 0x000fe20000000000 */
[----:B------:R-:W-:-:S04]  /*0680*/  UIADD3 UR10, UPT, UPT, -UR5, 0x100000, URZ ;  /* 0x00100000050a7890 */ /* 0x000fc8000fffe1ff */
[----:B------:R-:W-:Y:S02]  /*0690*/  USHF.L.U32 UR11, UR10, 0xb, URZ ;  /* 0x0000000b0a0b7899 */ /* 0x000fe400080006ff */
[----:B------:R-:W-:Y:S02]  /*06a0*/  USHF.L.U32 UR10, UR10, 0x1, URZ ;  /* 0x000000010a0a7899 */ /* 0x000fe400080006ff */
[----:B------:R-:W-:-:S04]  /*06b0*/  UIADD3 UR4, UPT, UPT, -UR4, 0x100000, URZ ;  /* 0x0010000004047890 */ /* 0x000fc8000fffe1ff */
[----:B------:R-:W-:Y:S02]  /*06c0*/  USHF.L.U32 UR5, UR4, 0xb, URZ ;  /* 0x0000000b04057899 */ /* 0x000fe400080006ff */
[----:B------:R-:W-:Y:S01]  /*06d0*/  USHF.L.U32 UR4, UR4, 0x1, URZ ;  /* 0x0000000104047899 */ /* 0x000fe200080006ff */
[----:B------:R-:W-:Y:S01]  /*06e0*/  ELECT P0, URZ, PT ;  /* 0x0000000000ff782f */ /* 0x000fe20003800000 */
[----:B--2---:R-:W-:Y:S01]  /*06f0*/  ULEA UR7, UR7, UR9, 0x18 ;  /* 0x0000000907077291 */ /* 0x004fe2000f8ec0ff */
[----:B------:R-:W1:Y:S11]  /*0700*/  FENCE.VIEW.ASYNC.S ;  /* 0x00000000000073c6 */ /* 0x000e760000000000 */
[----:B-1----:R2:W1:Y:S01]  /*0710*/  SYNCS.EXCH.64 URZ, [UR7+0x20], UR10 ;  /* 0x0000200a07ff75b2 */ /* 0x0024620008000100 */
[----:B------:R2:W1:Y:S01]  /*0720*/  SYNCS.EXCH.64 URZ, [UR7+0x38], UR4 ;  /* 0x0000380407ff75b2 */ /* 0x0004620008000100 */
[----:B------:R2:W1:Y:S01]  /*0730*/  SYNCS.EXCH.64 URZ, [UR7+0x28], UR10 ;  /* 0x0000280a07ff75b2 */ /* 0x0004620008000100 */
[----:B------:R2:W1:Y:S01]  /*0740*/  SYNCS.EXCH.64 URZ, [UR7+0x40], UR4 ;  /* 0x0000400407ff75b2 */ /* 0x0004620008000100 */
[----:B------:R2:W1:Y:S01]  /*0750*/  SYNCS.EXCH.64 URZ, [UR7+0x30], UR10 ;  /* 0x0000300a07ff75b2 */ /* 0x0004620008000100 */
[----:B------:R2:W1:Y:S02]  /*0760*/  SYNCS.EXCH.64 URZ, [UR7+0x48], UR4 ;  /* 0x0000480407ff75b2 */ /* 0x0004640008000100 */
[----:B--2---:R-:W-:Y:S01]  /*0770*/  NOP ;  /* 0x0000000000007918 */ /* 0x004fe20000000000 */
.L_x_10:
[----:B------:R-:W2:Y:S01]  /*0780*/  SHFL.IDX PT, R2, R73, RZ, 0x1f ;  /* 0x00001fff49027589 */ /* 0x000ea200000e0000 */
[----:B------:R-:W-:Y:S01]  /*0790*/  NOP ;  /* 0x0000000000007918 */ /* 0x000fe20000000000 */
[----:B--2---:R-:W-:-:S13]  /*07a0*/  ISETP.NE.AND P0, PT, R2, 0x3, PT ;  /* 0x000000030200780c */ /* 0x004fda0003f05270 */
[----:B------:R-:W-:Y:S05]  /*07b0*/  @P0 BRA `(.L_x_11) ;  /* 0x0000000000300947 */ /* 0x000fea0003800000 */
[----:B-1----:R-:W1:Y:S01]  /*07c0*/  S2UR UR5, SR_CgaCtaId ;  /* 0x00000000000579c3 */ /* 0x002e620000008800 */
        /* <DEDUP_REMOVED lines=8> */
[----:B-1----:R2:W1:Y:S01]  /*0850*/  SYNCS.EXCH.64 URZ, [UR5+0x50], UR10 ;  /* 0x0000500a05ff75b2 */ /* 0x0024620008000100 */
[----:B------:R2:W1:Y:S02]  /*0860*/  SYNCS.EXCH.64 URZ, [UR5+0x58], UR10 ;  /* 0x0000580a05ff75b2 */ /* 0x0004640008000100 */
[----:B--2---:R-:W-:Y:S01]  /*0870*/  NOP ;  /* 0x0000000000007918 */ /* 0x004fe20000000000 */
.L_x_11:
[----:B------:R-:W2:Y:S01]  /*0880*/  SHFL.IDX PT, R2, R73, RZ, 0x1f ;  /* 0x00001fff49027589 */ /* 0x000ea200000e0000 */
[----:B------:R-:W-:Y:S01]  /*0890*/  NOP ;  /* 0x0000000000007918 */ /* 0x000fe20000000000 */
[----:B--2---:R-:W-:-:S13]  /*08a0*/  ISETP.NE.AND P0, PT, R2, 0x4, PT ;  /* 0x000000040200780c */ /* 0x004fda0003f05270 */
[----:B------:R-:W-:Y:S05]  /*08b0*/  @P0 BRA `(.L_x_12) ;  /* 0x00000000004c0947 */ /* 0x000fea0003800000 */
[----:B-1----:R-:W1:Y:S01]  /*08c0*/  S2UR UR5, SR_CgaCtaId ;  /* 0x00000000000579c3 */ /* 0x002e620000008800 */
[----:B------:R-:W-:Y:S01]  /*08d0*/  UMOV UR9, 0x100 ;  /* 0x0000010000097882 */ /* 0x000fe20000000000 */
[----:B------:R-:W-:Y:S01]  /*08e0*/  UMOV UR7, 0x400 ;  /* 0x0000040000077882 */ /* 0x000fe20000000000 */
[----:B------:R-:W-:Y:S01]  /*08f0*/  USEL UR9, UR9, 0xe0, UP2 ;  /* 0x000000e009097887 */ /* 0x000fe20009000000 */
[----:B------:R-:W-:Y:S01]  /*0900*/  UMOV UR4, 0x1 ;  /* 0x0000000100047882 */ /* 0x000fe20000000000 */
[----:B------:R-:W-:Y:S01]  /*0910*/  ELECT P0, URZ, PT ;  /* 0x0000000000ff782f */ /* 0x000fe20003800000 */
[----:B------:R-:W-:-:S04]  /*0920*/  UIADD3 UR10, UPT, UPT, -UR4, 0x100000, URZ ;  /* 0x00100000040a7890 */ /* 0x000fc8000fffe1ff */
[----:B------:R-:W-:Y:S02]  /*0930*/  USHF.L.U32 UR11, UR10, 0xb, URZ ;  /* 0x0000000b0a0b7899 */ /* 0x000fe400080006ff */
[----:B------:R-:W-:Y:S02]  /*0940*/  USHF.L.U32 UR10, UR10, 0x1, URZ ;  /* 0x000000010a0a7899 */ /* 0x000fe400080006ff */
[----:B------:R-:W-:-:S04]  /*0950*/  UIADD3 UR12, UPT, UPT, -UR9, 0x100000, URZ ;  /* 0x00100000090c7890 */ /* 0x000fc8000fffe1ff */
[----:B------:R-:W-:Y:S02]  /*0960*/  USHF.L.U32 UR13, UR12, 0xb, URZ ;  /* 0x0000000b0c0d7899 */ /* 0x000fe400080006ff */
[----:B------:R-:W-:Y:S02]  /*0970*/  USHF.L.U32 UR12, UR12, 0x1, URZ ;  /* 0x000000010c0c7899 */ /* 0x000fe400080006ff */
[----:B-1----:R-:W-:Y:S01]  /*0980*/  ULEA UR5, UR5, UR7, 0x18 ;  /* 0x0000000705057291 */ /* 0x002fe2000f8ec0ff */
[----:B------:R-:W1:Y:S11]  /*0990*/  FENCE.VIEW.ASYNC.S ;  /* 0x00000000000073c6 */ /* 0x000e760000000000 */
[----:B-1----:R2:W1:Y:S01]  /*09a0*/  SYNCS.EXCH.64 URZ, [UR5+0x60], UR10 ;  /* 0x0000600a05ff75b2 */ /* 0x0024620008000100 */
[----:B------:R2:W1:Y:S01]  /*09b0*/  SYNCS.EXCH.64 URZ, [UR5+0x70], UR12 ;  /* 0x0000700c05ff75b2 */ /* 0x0004620008000100 */
[----:B------:R2:W1:Y:S01]  /*09c0*/  SYNCS.EXCH.64 URZ, [UR5+0x68], UR10 ;  /* 0x0000680a05ff75b2 */ /* 0x0004620008000100 */
[----:B------:R2:W1:Y:S02]  /*09d0*/  SYNCS.EXCH.64 URZ, [UR5+0x78], UR12 ;  /* 0x0000780c05ff75b2 */ /* 0x0004640008000100 */
[----:B--2---:R-:W-:Y:S01]  /*09e0*/  NOP ;  /* 0x0000000000007918 */ /* 0x004fe20000000000 */
.L_x_12:
        /* <DEDUP_REMOVED lines=22> */
[----:B------:R2:W1:Y:S01]  /*0b50*/  SYNCS.EXCH.64 URZ, [UR7+0xb0], UR4 ;  /* 0x0000b00407ff75b2 */ /* 0x0004620008000100 */
[----:B------:R2:W1:Y:S01]  /*0b60*/  SYNCS.EXCH.64 URZ, [UR7+0x98], UR10 ;  /* 0x0000980a07ff75b2 */ /* 0x0004620008000100 */
[----:B------:R2:W1:Y:S02]  /*0b70*/  SYNCS.EXCH.64 URZ, [UR7+0xb8], UR4 ;  /* 0x0000b80407ff75b2 */ /* 0x0004640008000100 */
[----:B--2---:R-:W-:Y:S01]  /*0b80*/  NOP ;  /* 0x0000000000007918 */ /* 0x004fe20000000000 */
.L_x_13:
        /* <DEDUP_REMOVED lines=18> */
.L_x_14:
[----:B-1----:R-:W1:Y:S01]  /*0cb0*/  S2UR UR5, SR_CTAID.X ;  /* 0x00000000000579c3 */ /* 0x002e620000002500 */
[----:B------:R-:W-:-:S05]  /*0cc0*/  CS2R.32 R68, SR_CgaSize ;  /* 0x0000000000447805 */ /* 0x000fca0000008a00 */
[----:B------:R-:W-:-:S05]  /*0cd0*/  IMAD R68, R68, -0xa0, RZ ;  /* 0xffffff6044447824 */ /* 0x000fca00078e02ff */
[----:B------:R-:W-:-:S14]  /*0ce0*/  R2UR UR9, R68 ;  /* 0x00000000440972ca */ /* 0x000fdc00000e0000 */
[----:B------:R-:W2:Y:S01]  /*0cf0*/  LDCU UR9, c[0x0][UR9+0x2b0] ;  /* 0x00005600090977ac */ /* 0x000ea20008000800 */
[----:B------:R-:W-:Y:S01]  /*0d00*/  NOP ;  /* 0x0000000000007918 */ /* 0x000fe20000000000 */
[----:B------:R-:W-:-:S05]  /*0d10*/  CS2R.32 R68, SR_CgaSize ;  /* 0x0000000000447805 */ /* 0x000fca0000008a00 */
[----:B------:R-:W-:-:S05]  /*0d20*/  IMAD R68, R68, -0xa0, RZ ;  /* 0xffffff6044447824 */ /* 0x000fca00078e02ff */
[----:B------:R-:W-:-:S14]  /*0d30*/  R2UR UR7, R68 ;  /* 0x00000000440772ca */ /* 0x000fdc00000e0000 */
[----:B------:R-:W3:Y:S01]  /*0d40*/  LDCU UR7, c[0x0][UR7+0x2b4] ;  /* 0x00005680070777ac */ /* 0x000ee20008000800 */
[----:B------:R-:W4:Y:S08]  /*0d50*/  S2UR UR4, SR_CTAID.Y ;  /* 0x00000000000479c3 */ /* 0x000f300000002600 */
[----:B------:R-:W3:Y:S01]  /*0d60*/  LDC R9, c[0x0][0xb24] ;  /* 0x0002c900ff097b82 */ /* 0x000ee20000000800 */
[----:B-1----:R-:W-:-:S02]  /*0d70*/  I2FP.F32.U32 R4, UR5 ;  /* 0x0000000500047c45 */ /* 0x002fc40008201000 */
[----:B------:R-:W-:-:S05]  /*0d80*/  CS2R.32 R5, SR_CgaSize ;  /* 0x0000000000057805 */ /* 0x000fca0000008a00 */
[----:B------:R-:W-:-:S06]  /*0d90*/  IMAD R5, R5, -0xa0, RZ ;  /* 0xffffff6005057824 */ /* 0x000fcc00078e02ff */
[----:B------:R-:W1:Y:S01]  /*0da0*/  LDC R5, c[0x0][R5+0x2a0] ;  /* 0x0000a80005057b82 */ /* 0x000e620000000800 */
[----:B------:R-:W-:Y:S01]  /*0db0*/  MOV R21, UR5 ;  /* 0x0000000500157c02 */ /* 0x000fe20008000f00 */
[----:B--2---:R-:W-:Y:S01]  /*0dc0*/  FMUL R4, R4, UR9 ;  /* 0x0000000904047c20 */ /* 0x004fe20008400000 */
[----:B----4-:R-:W-:Y:S02]  /*0dd0*/  I2FP.F32.U32 R2, UR4 ;  /* 0x0000000400027c45 */ /* 0x010fe40008201000 */
[----:B------:R-:W-:-:S05]  /*0de0*/  CS2R.32 R3, SR_CgaSize ;  /* 0x0000000000037805 */ /* 0x000fca0000008a00 */
[----:B------:R-:W-:-:S06]  /*0df0*/  IMAD R3, R3, -0xa0, RZ ;  /* 0xffffff6003037824 */ /* 0x000fcc00078e02ff */
[----:B------:R-:W2:Y:S01]  /*0e00*/  LDC R3, c[0x0][R3+0x2a4] ;  /* 0x0000a90003037b82 */ /* 0x000ea20000000800 */
[----:B------:R-:W4:Y:S01]  /*0e10*/  F2I.U32.TRUNC.NTZ R68, R4 ;  /* 0x0000000400447305 */ /* 0x000f22000020f000 */
[----:B------:R-:W-:Y:S01]  /*0e20*/  MOV R20, UR4 ;  /* 0x0000000400147c02 */ /* 0x000fe20008000f00 */
[----:B---3--:R-:W-:-:S05]  /*0e30*/  FMUL R2, R2, UR7 ;  /* 0x0000000702027c20 */ /* 0x008fca0008400000 */
[----:B------:R-:W-:Y:S01]  /*0e40*/  BAR.SYNC.DEFER_BLOCKING 0x0 ;  /* 0x0000000000007b1d */ /* 0x000fe20000010000 */
[----:B------:R-:W-:-:S05]  /*0e50*/  ISETP.GE.AND P0, PT, R9, 0x1, PT ;  /* 0x000000010900780c */ /* 0x000fca0003f06270 */
[----:B------:R-:W3:Y:S02]  /*0e60*/  F2I.U32.TRUNC.NTZ R66, R2 ;  /* 0x0000000200427305 */ /* 0x000ee4000020f000 */
[----:B------:R-:W2:Y:S01]  /*0e70*/  S2UR UR36, SR_CTAID.Z ;  /* 0x00000000002479c3 */ /* 0x000ea20000002700 */
[----:B----4-:R-:W-:-:S05]  /*0e80*/  IADD3 R68, PT, PT, -R68, RZ, RZ ;  /* 0x000000ff44447210 */ /* 0x010fca0007ffe1ff */
[----:B-1----:R-:W-:Y:S01]  /*0e90*/  IMAD R68, R5, R68, UR5 ;  /* 0x0000000505447e24 */ /* 0x002fe2000f8e0244 */
[----:B---3--:R-:W-:-:S05]  /*0ea0*/  IADD3 R66, PT, PT, -R66, RZ, RZ ;  /* 0x000000ff42427210 */ /* 0x008fca0007ffe1ff */
[----:B--2---:R-:W-:Y:S01]  /*0eb0*/  IMAD R66, R3, R66, UR4 ;  /* 0x0000000403427e24 */ /* 0x004fe2000f8e0242 */
[----:B------:R-:W-:Y:S06]  /*0ec0*/  @!P0 BRA `(.L_x_15) ;  /* 0x0000000000b88947 */ /* 0x000fec0003800000 */
[----:B------:R-:W1:Y:S01]  /*0ed0*/  LDC.64 R4, c[0x0][0xb18] ;  /* 0x0002c600ff047b82 */ /* 0x000e620000000a00 */
[----:B------:R-:W-:-:S07]  /*0ee0*/  ISETP.NE.AND P0, PT, R9, 0x1, PT ;  /* 0x000000010900780c */ /* 0x000fce0003f05270 */
[----:B------:R-:W2:Y:S08]  /*0ef0*/  LDC R10, c[0x0][0xb0c] ;  /* 0x0002c300ff0a7b82 */ /* 0x000eb00000000800 */
[----:B------:R-:W3:Y:S08]  /*0f00*/  LDC R11, c[0x0][0x370] ;  /* 0x0000dc00ff0b7b82 */ /* 0x000ef00000000800 */
[----:B------:R-:W4:Y:S01]  /*0f10*/  LDC R12, c[0x0][0x374] ;  /* 0x0000dd00ff0c7b82 */ /* 0x000f220000000800 */
[----:B-1----:R-:W-:-:S07]  /*0f20*/  ISETP.NE.AND P1, PT, R4, 0x1, PT ;  /* 0x000000010400780c */ /* 0x002fce0003f25270 */
[----:B------:R-:W3:Y:S01]  /*0f30*/  LDC.64 R6, c[0x0][0xb10] ;  /* 0x0002c400ff067b82 */ /* 0x000ee20000000a00 */
[----:B--2---:R-:W-:-:S07]  /*0f40*/  ISETP.NE.AND P2, PT, R10, 0x1, PT ;  /* 0x000000010a00780c */ /* 0x004fce0003f45270 */
[----:B------:R-:W1:Y:S08]  /*0f50*/  LDC R8, c[0x0][0xb20] ;  /* 0x0002c800ff087b82 */ /* 0x000e700000000800 */
[----:B------:R-:W2:Y:S01]  /*0f60*/  LDC.64 R2, c[0x0][0xb28] ;  /* 0x0002ca00ff027b82 */ /* 0x000ea20000000a00 */
[----:B----4-:R-:W-:-:S04]  /*0f70*/  IMAD.HI.U32 R13, R12, R5, RZ ;  /* 0x000000050c0d7227 */ /* 0x010fc800078e00ff */
[----:B------:R-:W-:-:S04]  /*0f80*/  IMAD.HI.U32 R5, R20, R5, RZ ;  /* 0x0000000514057227 */ /* 0x000fc800078e00ff */
[----:B---3--:R-:W-:-:S04]  /*0f90*/  IMAD.HI.U32 R14, R11, R6, RZ ;  /* 0x000000060b0e7227 */ /* 0x008fc800078e00ff */
[C---:B------:R-:W-:Y:S01]  /*0fa0*/  IMAD.HI.U32 R16, R21.reuse, R6, RZ ;  /* 0x0000000615107227 */ /* 0x040fe200078e00ff */
[-C--:B------:R-:W-:Y:S02]  /*0fb0*/  @P2 SHF.R.U32.HI R11, RZ, R7.reuse, R14 ;  /* 0x00000007ff0b2219 */ /* 0x080fe4000001160e */
[-C--:B-1----:R-:W-:Y:S02]  /*0fc0*/  @P1 SHF.R.U32.HI R12, RZ, R8.reuse, R13 ;  /* 0x00000008ff0c1219 */ /* 0x082fe4000001160d */
[----:B------:R-:W-:Y:S02]  /*0fd0*/  SHF.R.U32.HI R5, RZ, R8, R5 ;  /* 0x00000008ff057219 */ /* 0x000fe40000011605 */
[----:B------:R-:W-:Y:S02]  /*0fe0*/  SHF.R.U32.HI R16, RZ, R7, R16 ;  /* 0x00000007ff107219 */ /* 0x000fe40000011610 */
[----:B------:R-:W-:Y:S01]  /*0ff0*/  SEL R5, R20, R5, !P1 ;  /* 0x0000000514057207 */ /* 0x000fe20004800000 */
[----:B--2---:R-:W-:Y:S01]  /*1000*/  IMAD.HI.U32 R14, R12, R2, RZ ;  /* 0x000000020c0e7227 */ /* 0x004fe200078e00ff */
[----:B------:R-:W-:-:S02]  /*1010*/  SEL R7, R21, R16, !P2 ;  /* 0x0000001015077207 */ /* 0x000fc40005000000 */
[----:B------:R-:W-:Y:S01]  /*1020*/  IADD3 R13, PT, PT, -R5, RZ, RZ ;  /* 0x000000ff050d7210 */ /* 0x000fe20007ffe1ff */
[----:B------:R-:W-:Y:S01]  /*1030*/  IMAD.HI.U32 R6, R11, R2, RZ ;  /* 0x000000020b067227 */ /* 0x000fe200078e00ff */
[----:B------:R-:W-:-:S03]  /*1040*/  @P0 SHF.R.U32.HI R12, RZ, R3, R14 ;  /* 0x00000003ff0c0219 */ /* 0x000fc6000001160e */
[----:B------:R-:W-:Y:S01]  /*1050*/  IMAD R13, R4, R13, R20 ;  /* 0x0000000d040d7224 */ /* 0x000fe200078e0214 */
[----:B------:R-:W-:Y:S01]  /*1060*/  @P0 SHF.R.U32.HI R11, RZ, R3, R6 ;  /* 0x00000003ff0b0219 */ /* 0x000fe20000011606 */
[----:B------:R-:W-:-:S04]  /*1070*/  IMAD R12, R12, R9, RZ ;  /* 0x000000090c0c7224 */ /* 0x000fc800078e02ff */
[----:B------:R-:W-:Y:S01]  /*1080*/  IMAD R6, R11, R9, RZ ;  /* 0x000000090b067224 */ /* 0x000fe200078e02ff */
[----:B------:R-:W-:-:S04]  /*1090*/  ISETP.GE.AND P1, PT, R5, R12, PT ;  /* 0x0000000c0500720c */ /* 0x000fc80003f26270 */
[----:B------:R-:W-:Y:S01]  /*10a0*/  ISETP.GE.OR P1, PT, R7, R6, P1 ;  /* 0x000000060700720c */ /* 0x000fe20000f26670 */
[----:B------:R-:W-:-:S05]  /*10b0*/  IMAD.HI.U32 R6, R5, R2, RZ ;  /* 0x0000000205067227 */ /* 0x000fca00078e00ff */
[----:B------:R-:W-:-:S04]  /*10c0*/  SHF.R.U32.HI R6, RZ, R3, R6 ;  /* 0x00000003ff067219 */ /* 0x000fc80000011606 */
[----:B------:R-:W-:-:S03]  /*10d0*/  SEL R6, R5, R6, !P0 ;  /* 0x0000000605067207 */ /* 0x000fc60004000000 */
[----:B------:R-:W-:Y:S01]  /*10e0*/  @!P1 IMAD.HI.U32 R8, R7, R2, RZ ;  /* 0x0000000207089227 */ /* 0x000fe200078e00ff */
[----:B------:R-:W-:-:S04]  /*10f0*/  IADD3 R2, PT, PT, -R6, RZ, RZ ;  /* 0x000000ff06027210 */ /* 0x000fc80007ffe1ff */
[----:B------:R-:W-:Y:S01]  /*1100*/  @!P1 SHF.R.U32.HI R8, RZ, R3, R8 ;  /* 0x00000003ff089219 */ /* 0x000fe20000011608 */
[----:B------:R-:W-:-:S03]  /*1110*/  IMAD R2, R9, R2, R5 ;  /* 0x0000000209027224 */ /* 0x000fc600078e0205 */
[----:B------:R-:W-:-:S05]  /*1120*/  @!P1 SEL R3, R7, R8, !P0 ;  /* 0x0000000807039207 */ /* 0x000fca0004000000 */
[--C-:B------:R-:W-:Y:S02]  /*1130*/  @!P1 IMAD.IADD R6, R6, 0x1, -R3.reuse ;  /* 0x0000000106069824 */ /* 0x100fe400078e0a03 */
[----:B------:R-:W-:Y:S01]  /*1140*/  @!P1 IMAD R3, R2, R11, R3 ;  /* 0x0000000b02039224 */ /* 0x000fe200078e0203 */
[----:B------:R-:W-:Y:S01]  /*1150*/  IADD3 R2, PT, PT, -R7, RZ, RZ ;  /* 0x000000ff07027210 */ /* 0x000fe20007ffe1ff */
[----:B------:R-:W-:Y:S02]  /*1160*/  @!P1 IMAD R5, R6, R9, R7 ;  /* 0x0000000906059224 */ /* 0x000fe400078e0207 */
[----:B------:R-:W-:Y:S02]  /*1170*/  @!P1 IMAD.MOV.U32 R7, RZ, RZ, R3 ;  /* 0x000000ffff079224 */ /* 0x000fe400078e0003 */
[----:B------:R-:W-:Y:S02]  /*1180*/  IMAD R2, R10, R2, R21 ;  /* 0x000000020a027224 */ /* 0x000fe400078e0215 */
[----:B------:R-:W-:-:S02]  /*1190*/  IMAD R20, R5, R4, R13 ;  /* 0x0000000405147224 */ /* 0x000fc400078e020d */
[----:B------:R-:W-:Y:S02]  /*11a0*/  IMAD R21, R7, R10, R2 ;  /* 0x0000000a07157224 */ /* 0x000fe400078e0202 */
.L_x_15:
[----:B------:R-:W1:Y:S01]  /*11b0*/  LDCU UR4, c[0x0][0xb30] ;  /* 0x00016600ff0477ac */ /* 0x000e620008000800 */
[----:B------:R-:W2:Y:S08]  /*11c0*/  S2UR UR37, SR_CgaCtaId ;  /* 0x00000000002579c3 */ /* 0x000eb00000008800 */
[----:B------:R-:W3:Y:S01]  /*11d0*/  LDC R26, c[0x0][0xb24] ;  /* 0x0002c900ff1a7b82 */ /* 0x000ee20000000800 */
[----:B-1----:R-:W-:-:S09]  /*11e0*/  UISETP.NE.AND UP1, UPT, UR4, 0x1, UPT ;  /* 0x000000010400788c */ /* 0x002fd2000bf25270 */
[----:B--2---:R-:W-:Y:S05]  /*11f0*/  BRA.U UP1, `(.L_x_16) ;  /* 0x0000000101407547 */ /* 0x004fea000b800000 */
[----:B------:R-:W1:Y:S08]  /*1200*/  LDC.64 R4, c[0x0][0xb10] ;  /* 0x0002c400ff047b82 */ /* 0x000e700000000a00 */
[----:B------:R-:W2:Y:S08]  /*1210*/  LDC.64 R2, c[0x0][0xb18] ;  /* 0x0002c600ff027b82 */ /* 0x000eb00000000a00 */
[----:B------:R-:W4:Y:S08]  /*1220*/  LDC R6, c[0x0][0xb20] ;  /* 0x0002c800ff067b82 */ /* 0x000f300000000800 */
[----:B------:R-:W3:Y:S01]  /*1230*/  LDC R8, c[0x0][0xb0c] ;  /* 0x0002c300ff087b82 */ /* 0x000ee20000000800 */
[----:B-1----:R-:W-:-:S05]  /*1240*/  IMAD.HI.U32 R4, R21, R4, RZ ;  /* 0x0000000415047227 */ /* 0x002fca00078e00ff */
[----:B------:R-:W-:Y:S01]  /*1250*/  SHF.R.U32.HI R4, RZ, R5, R4 ;  /* 0x00000005ff047219 */ /* 0x000fe20000011604 */
[----:B--2---:R-:W-:Y:S01]  /*1260*/  IMAD.HI.U32 R3, R20, R3, RZ ;  /* 0x0000000314037227 */ /* 0x004fe200078e00ff */
[----:B------:R-:W-:-:S04]  /*1270*/  ISETP.NE.AND P0, PT, R2, 0x1, PT ;  /* 0x000000010200780c */ /* 0x000fc80003f05270 */
[----:B----4-:R-:W-:-:S04]  /*1280*/  SHF.R.U32.HI R3, RZ, R6, R3 ;  /* 0x00000006ff037219 */ /* 0x010fc80000011603 */
[----:B------:R-:W-:Y:S02]  /*1290*/  SEL R3, R20, R3, !P0 ;  /* 0x0000000314037207 */ /* 0x000fe40004000000 */
[----:B---3--:R-:W-:-:S04]  /*12a0*/  ISETP.NE.AND P1, PT, R8, 0x1, PT ;  /* 0x000000010800780c */ /* 0x008fc80003f25270 */
[----:B------:R-:W-:-:S05]  /*12b0*/  SEL R4, R21, R4, !P1 ;  /* 0x0000000415047207 */ /* 0x000fca0004800000 */
[----:B------:R-:W-:Y:S02]  /*12c0*/  IMAD.IADD R5, R3, 0x1, -R4 ;  /* 0x0000000103057824 */ /* 0x000fe400078e0a04 */
[----:B------:R-:W-:Y:S02]  /*12d0*/  IMAD.IADD R3, R4, 0x1, -R3 ;  /* 0x0000000104037824 */ /* 0x000fe400078e0a03 */
[----:B------:R-:W-:Y:S02]  /*12e0*/  IMAD R21, R5, R8, R21 ;  /* 0x0000000805157224 */ /* 0x000fe400078e0215 */
[----:B------:R-:W-:-:S07]  /*12f0*/  IMAD R20, R3, R2, R20 ;  /* 0x0000000203147224 */ /* 0x000fce00078e0214 */
.L_x_16:
[----:B------:R-:W-:Y:S01]  /*1300*/  BAR.SYNC.DEFER_BLOCKING 0x0 ;  /* 0x0000000000007b1d */ /* 0x000fe20000010000 */
[----:B------:R-:W-:Y:S01]  /*1310*/  UISETP.NE.AND UP1, UPT, UR8, 0x2, UPT ;  /* 0x000000020800788c */ /* 0x000fe2000bf25270 */
[----:B------:R-:W-:Y:S02]  /*1320*/  ISETP.NE.OR P5, PT, R0, 0x2, !P5 ;  /* 0x000000020000780c */ /* 0x000fe40006fa5670 */
[----:B------:R-:W-:-:S06]  /*1330*/  LOP3.LUT R2, R79, 0x1f, RZ, 0xc0, !PT ;  /* 0x0000001f4f027812 */ /* 0x000fcc00078ec0ff */
[----:B------:R-:W-:Y:S05]  /*1340*/  BRA.U UP1, `(.L_x_17) ;  /* 0x0000001101107547 */ /* 0x000fea000b800000 */
[----:B------:R-:W1:Y:S01]  /*1350*/  LDCU UR13, c[0x0][0x38c] ;  /* 0x00007180ff0d77ac */ /* 0x000e620008000800 */
[----:B------:R-:W2:Y:S01]  /*1360*/  LDC R9, c[0x0][0x370] ;  /* 0x0000dc00ff097b82 */ /* 0x000ea20000000800 */
[----:B------:R-:W-:Y:S01]  /*1370*/  PLOP3.LUT P1, PT, PT, PT, UP2, 0x80, 0x8 ;  /* 0x000000000008781c */ /* 0x000fe20003f2f028 */
[----:B------:R-:W-:Y:S01]  /*1380*/  HFMA2 R12, -RZ, RZ, 0, 0 ;  /* 0x00000000ff0c7431 */ /* 0x000fe200000001ff */
[----:B------:R-:W-:Y:S01]  /*1390*/  ISETP.EQ.OR P4, PT, R2, RZ, P5 ;  /* 0x000000ff0200720c */ /* 0x000fe20002f82670 */
[----:B------:R-:W-:Y:S01]  /*13a0*/  IMAD.MOV.U32 R15, RZ, RZ, 0x1 ;  /* 0x00000001ff0f7424 */ /* 0x000fe200078e00ff */
[----:B------:R-:W-:Y:S01]  /*13b0*/  PLOP3.LUT P1, PT, P1, PT, PT, 0x8, 0x80 ;  /* 0x000000000080781c */ /* 0x000fe20000f2e170 */
[----:B------:R-:W-:Y:S01]  /*13c0*/  IMAD.MOV.U32 R14, RZ, RZ, RZ ;  /* 0x000000ffff0e7224 */ /* 0x000fe200078e00ff */
[----:B------:R-:W-:Y:S01]  /*13d0*/  MOV R8, 0x1 ;  /* 0x0000000100087802 */ /* 0x000fe20000000f00 */
[----:B------:R-:W4:Y:S01]  /*13e0*/  LDC R0, c[0x0][0x374] ;  /* 0x0000dd00ff007b82 */ /* 0x000f220000000800 */
[----:B------:R-:W-:Y:S01]  /*13f0*/  IMAD.MOV.U32 R10, RZ, RZ, RZ ;  /* 0x000000ffff0a7224 */ /* 0x000fe200078e00ff */
[----:B------:R-:W2:Y:S01]  /*1400*/  LDCU.64 UR22, c[0x0][0x348] ;  /* 0x00006900ff1677ac */ /* 0x000ea20008000a00 */
[----:B------:R-:W-:Y:S01]  /*1410*/  UMOV UR6, URZ ;  /* 0x000000ff00067c82 */ /* 0x000fe20008000000 */
[----:B-1----:R-:W-:-:S04]  /*1420*/  UIADD3 UR5, UPT, UPT, UR13, 0x1f, URZ ;  /* 0x0000001f0d057890 */ /* 0x002fc8000fffe0ff */
[----:B------:R-:W-:-:S04]  /*1430*/  USHF.R.S32.HI UR4, URZ, 0x1f, UR5 ;  /* 0x0000001fff047899 */ /* 0x000fc80008011405 */
[----:B------:R-:W-:-:S04]  /*1440*/  ULEA.HI UR4, UR4, UR5, URZ, 0x5 ;  /* 0x0000000504047291 */ /* 0x000fc8000f8f28ff */
[----:B------:R-:W-:Y:S02]  /*1450*/  USHF.R.S32.HI UR15, URZ, 0x5, UR4 ;  /* 0x00000005ff0f7899 */ /* 0x000fe40008011404 */
[----:B------:R-:W-:Y:S02]  /*1460*/  UIADD3 UR4, UPT, UPT, UR13, -0x1, URZ ;  /* 0xffffffff0d047890 */ /* 0x000fe4000fffe0ff */
[----:B------:R-:W-:Y:S02]  /*1470*/  UISETP.LT.U32.AND UP0, UPT, UR15, 0x2, UPT ;  /* 0x000000020f00788c */ /* 0x000fe4000bf01070 */
[----:B------:R-:W-:Y:S02]  /*1480*/  UISETP.GE.U32.AND UP1, UPT, UR4, -0x3f, UPT ;  /* 0xffffffc10400788c */ /* 0x000fe4000bf26070 */
[----:B------:R-:W-:Y:S02]  /*1490*/  USEL UR14, UR15, 0x2, UP0 ;  /* 0x000000020f0e7887 */ /* 0x000fe40008000000 */
[----:B------:R-:W-:-:S02]  /*14a0*/  UIADD3 UR13, UPT, UPT, UR13, 0x3e, URZ ;  /* 0x0000003e0d0d7890 */ /* 0x000fc4000fffe0ff */
[----:B------:R-:W-:Y:S02]  /*14b0*/  UIADD3 UR5, UPT, UPT, UR14, -0x1, URZ ;  /* 0xffffffff0e057890 */ /* 0x000fe4000fffe0ff */
[----:B------:R-:W-:-:S03]  /*14c0*/  UIADD3 UR7, UPT, UPT, UR15, -UR14, URZ ;  /* 0x8000000e0f077290 */ /* 0x000fc6000fffe0ff */
[----:B------:R-:W-:-:S04]  /*14d0*/  @UP1 UIADD3 UR5, UPT, UPT, UR14, URZ, URZ ;  /* 0x000000ff0e051290 */ /* 0x000fc8000fffe0ff */
[----:B--2---:R-:W-:-:S12]  /*14e0*/  UIADD3 UR5, UPT, UPT, UR5, 0x1, URZ ;  /* 0x0000000105057890 */ /* 0x004fd8000fffe0ff */
.L_x_35:
[----:B------:R-:W-:Y:S01]  /*14f0*/  UISETP.NE.AND UP0, UPT, UR37, URZ, UPT ;  /* 0x000000ff2500728c */ /* 0x000fe2000bf05270 */
[----:B------:R-:W1:Y:S08]  /*1500*/  S2UR UR37, SR_CgaCtaId ;  /* 0x00000000002579c3 */ /* 0x000e700000008800 */
[----:B------:R-:W-:Y:S05]  /*1510*/  BRA.U UP0, `(.L_x_18) ;  /* 0x0000000100347547 */ /* 0x000fea000b800000 */
[----:B------:R-:W2:Y:S01]  /*1520*/  S2R R2, SR_CgaCtaId ;  /* 0x0000000000027919 */ /* 0x000ea20000008800 */
[----:B------:R-:W-:-:S04]  /*1530*/  MOV R3, 0x400 ;  /* 0x0000040000037802 */ /* 0x000fc80000000f00 */
[----:B--2---:R-:W-:Y:S02]  /*1540*/  LEA R3, R2, R3, 0x18 ;  /* 0x0000000302037211 */ /* 0x004fe400078ec0ff */
[----:B------:R-:W-:-:S03]  /*1550*/  SHF.L.U32 R2, R8, 0x1f, RZ ;  /* 0x0000001f08027819 */ /* 0x000fc600000006ff */
[----:B------:R-:W-:-:S04]  /*1560*/  IMAD R3, R10, 0x8, R3 ;  /* 0x000000080a037824 */ /* 0x000fc800078e0203 */
[----:B------:R-:W2:Y:S02]  /*1570*/  SYNCS.PHASECHK.TRANS64.TRYWAIT P0, [R3+URZ+0xd0], R2 ;  /* 0x0000d002030075a7 */ /* 0x000ea400080011ff */
[----:B--2---:R-:W-:Y:S05]  /*1580*/  @!P0 BRA `(.L_x_19) ;  /* 0x0000005800548947 */ /* 0x004fea0003800000 */
.L_x_113:
[----:B------:R-:W-:Y:S01]  /*1590*/  VIADD R10, R10, 0x1 ;  /* 0x000000010a0a7836 */ /* 0x000fe20000000000 */
[----:B------:R2:W-:Y:S04]  /*15a0*/  SYNCS.ARRIVE.TRANS64.A1T0 RZ, [R3+URZ+0xc0], RZ ;  /* 0x0000c0ff03ff79a7 */ /* 0x0005e800081000ff */
[----:B------:R-:W-:-:S04]  /*15b0*/  ISETP.NE.AND P0, PT, R10, 0x2, PT ;  /* 0x000000020a00780c */ /* 0x000fc80003f05270 */
[----:B------:R-:W-:Y:S02]  /*15c0*/  SEL R10, R10, RZ, P0 ;  /* 0x000000ff0a0a7207 */ /* 0x000fe40000000000 */
[----:B--2---:R-:W-:-:S04]  /*15d0*/  SEL R3, RZ, 0x1, P0 ;  /* 0x00000001ff037807 */ /* 0x004fc80000000000 */
[----:B------:R-:W-:-:S07]  /*15e0*/  LOP3.LUT R8, R8, R3, RZ, 0x3c, !PT ;  /* 0x0000000308087212 */ /* 0x000fce00078e3cff */
.L_x_18:
[----:B------:R-:W-:Y:S01]  /*15f0*/  UMOV UR4, 0x400 ;  /* 0x0000040000047882 */ /* 0x000fe20000000000 */
[----:B------:R-:W-:Y:S01]  /*1600*/  SHF.L.U32 R2, R15, 0x1f, RZ ;  /* 0x0000001f0f027819 */ /* 0x000fe200000006ff */
[----:B-1----:R-:W-:Y:S01]  /*1610*/  ULEA UR4, UR37, UR4, 0x18 ;  /* 0x0000000425047291 */ /* 0x002fe2000f8ec0ff */
[----:B------:R-:W-:Y:S01]  /*1620*/  R2UR UR35, R21 ;  /* 0x00000000152372ca */ /* 0x000fe200000e0000 */
[----:B------:R-:W-:Y:S01]  /*1630*/  UISETP.GE.U32.AND UP0, UPT, UR13, 0x3f, UPT ;  /* 0x0000003f0d00788c */ /* 0x000fe2000bf06070 */
[----:B------:R-:W-:Y:S01]  /*1640*/  R2UR UR11, R20 ;  /* 0x00000000140b72ca */ /* 0x000fe200000e0000 */
[----:B------:R-:W-:Y:S01]  /*1650*/  ULEA UR8, UR6, UR4, 0x3 ;  /* 0x0000000406087291 */ /* 0x000fe2000f8e18ff */
[----:B------:R-:W-:-:S08]  /*1660*/  UMOV UR24, URZ ;  /* 0x000000ff00187c82 */ /* 0x000fd00008000000 */
[----:B------:R1:W2:Y:S01]  /*1670*/  SYNCS.PHASECHK.TRANS64.TRYWAIT P0, [UR8+0x10], R2 ;  /* 0x00001002ff0075a7 */ /* 0x0002a20008001108 */
[----:B------:R-:W-:Y:S02]  /*1680*/  USHF.L.U32 UR35, UR35, 0x6, URZ ;  /* 0x0000000623237899 */ /* 0x000fe400080006ff */
[----:B------:R-:W-:Y:S01]  /*1690*/  USHF.L.U32 UR11, UR11, 0x6, URZ ;  /* 0x000000060b0b7899 */ /* 0x000fe200080006ff */
[----:B------:R-:W-:Y:S11]  /*16a0*/  BRA.U !UP0, `(.L_x_20) ;  /* 0x0000000108a47547 */ /* 0x000ff6000b800000 */
[----:B------:R-:W-:Y:S01]  /*16b0*/  UMOV UR16, URZ ;  /* 0x000000ff00107c82 */ /* 0x000fe20008000000 */
[----:B------:R-:W-:-:S05]  /*16c0*/  UMOV UR17, UR6 ;  /* 0x0000000600117c82 */ /* 0x000fca0008000000 */
.L_x_25:
[----:B-1----:R-:W-:Y:S01]  /*16d0*/  ULEA UR33, UR17, UR4, 0x3 ;  /* 0x0000000411217291 */ /* 0x002fe2000f8e18ff */
[----:B--2---:R-:W-:Y:S01]  /*16e0*/  @!P5 MOV R3, 0x4000 ;  /* 0x000040000003d802 */ /* 0x004fe20000000f00 */
[----:B--2---:R-:W-:Y:S10]  /*16f0*/  @P0 BRA `(.L_x_21) ;  /* 0x00000000000c0947 */ /* 0x004ff40003800000 */
[----:B------:R-:W-:-:S04]  /*1700*/  SHF.L.U32 R5, R15, 0x1f, RZ ;  /* 0x0000001f0f057819 */ /* 0x000fc800000006ff */
[----:B------:R-:W2:Y:S02]  /*1710*/  SYNCS.PHASECHK.TRANS64.TRYWAIT P0, [UR33+0x10], R5 ;  /* 0x00001005ff0075a7 */ /* 0x000ea40008001121 */
[----:B--2---:R-:W-:Y:S05]  /*1720*/  @!P0 BRA `(.L_x_22) ;  /* 0x0000005800008947 */ /* 0x004fea0003800000 */
.L_x_21:
[----:B------:R2:W-:Y:S01]  /*1730*/  @!P5 SYNCS.ARRIVE.TRANS64 RZ, [UR33], R3 ;  /* 0x00000003ffffd9a7 */ /* 0x0005e20008000021 */
[----:B------:R-:W-:Y:S04]  /*1740*/  BSSY.RECONVERGENT B0, `(.L_x_23) ;  /* 0x0000003000007945 */ /* 0x000fe80003800200 */
[----:B------:R-:W-:Y:S05]  /*1750*/  @P4 BRA `(.L_x_24) ;  /* 0x0000000000044947 */ /* 0x000fea0003800000 */
[----:B------:R-:W-:Y:S05]  /*1760*/  BPT.TRAP 0x1 ;  /* 0x000000040000795c */ /* 0x000fea0000300000 */
.L_x_24:
[----:B------:R-:W-:Y:S05]  /*1770*/  BSYNC.RECONVERGENT B0 ;  /* 0x0000000000007941 */ /* 0x000fea0003800200 */
.L_x_23:
[----:B------:R-:W-:Y:S02]  /*1780*/  UIADD3 UR6, UPT, UPT, UR17, 0x1, URZ ;  /* 0x0000000111067890 */ /* 0x000fe4000fffe0ff */
[----:B------:R-:W-:Y:S02]  /*1790*/  UIADD3 UR26, UP1, UPT, UR22, 0x80, URZ ;  /* 0x00000080161a7890 */ /* 0x000fe4000ff3e0ff */
[----:B------:R-:W-:Y:S02]  /*17a0*/  UISETP.NE.AND UP0, UPT, UR6, 0x2, UPT ;  /* 0x000000020600788c */ /* 0x000fe4000bf05270 */
[----:B------:R-:W-:Y:S02]  /*17b0*/  USHF.L.U32 UR34, UR16, 0x5, URZ ;  /* 0x0000000510227899 */ /* 0x000fe400080006ff */
[----:B------:R-:W-:Y:S02]  /*17c0*/  USEL UR9, URZ, 0x1, UP0 ;  /* 0x00000001ff097887 */ /* 0x000fe40008000000 */
[----:B------:R-:W-:-:S02]  /*17d0*/  USEL UR6, UR6, URZ, UP0 ;  /* 0x000000ff06067287 */ /* 0x000fc40008000000 */
[----:B------:R-:W-:Y:S02]  /*17e0*/  UIADD3 UR20, UP0, UPT, UR22, 0x180, URZ ;  /* 0x0000018016147890 */ /* 0x000fe4000ff1e0ff */
[----:B------:R-:W-:Y:S01]  /*17f0*/  ULEA UR8, UR6, UR4, 0x3 ;  /* 0x0000000406087291 */ /* 0x000fe2000f8e18ff */
[----:B------:R-:W-:Y:S01]  /*1800*/  LOP3.LUT R15, R15, UR9, RZ, 0x3c, !PT ;  /* 0x000000090f0f7c12 */ /* 0x000fe2000f8e3cff */
[----:B------:R-:W-:Y:S02]  /*1810*/  UIADD3.X UR27, UPT, UPT, URZ, UR23, URZ, UP1, !UPT ;  /* 0x00000017ff1b7290 */ /* 0x000fe40008ffe4ff */
[----:B------:R-:W-:Y:S01]  /*1820*/  UIADD3.X UR21, UPT, UPT, URZ, UR23, URZ, UP0, !UPT ;  /* 0x00000017ff157290 */ /* 0x000fe200087fe4ff */
[----:B-1----:R-:W-:Y:S01]  /*1830*/  SHF.L.U32 R2, R15, 0x1f, RZ ;  /* 0x0000001f0f027819 */ /* 0x002fe200000006ff */
[----:B------:R-:W-:Y:S01]  /*1840*/  UMOV UR18, 0x0 ;  /* 0x0000000000127882 */ /* 0x000fe20000000000 */
[----:B------:R-:W-:Y:S01]  /*1850*/  UMOV UR19, 0x10000000 ;  /* 0x1000000000137882 */ /* 0x000fe20000000000 */
[----:B------:R-:W-:Y:S01]  /*1860*/  UMOV UR12, UR36 ;  /* 0x00000024000c7c82 */ /* 0x000fe20008000000 */
[----:B------:R1:W1:Y:S01]  /*1870*/  SYNCS.PHASECHK.TRANS64.TRYWAIT P0, [UR8+0x10], R2 ;  /* 0x00001002ff0075a7 */ /* 0x0002620008001108 */
[----:B------:R-:W-:Y:S01]  /*1880*/  ULEA UR8, UR17, UR4, 0xd ;  /* 0x0000000411087291 */ /* 0x000fe2000f8e68ff */
[----:B------:R-:W-:Y:S01]  /*1890*/  UMOV UR9, UR33 ;  /* 0x0000002100097c82 */ /* 0x000fe20008000000 */
[----:B------:R-:W-:-:S02]  /*18a0*/  UMOV UR10, UR34 ;  /* 0x00000022000a7c82 */ /* 0x000fc40008000000 */
[----:B------:R-:W-:Y:S02]  /*18b0*/  UIADD3 UR32, UPT, UPT, UR8, 0x6800, URZ ;  /* 0x0000680008207890 */ /* 0x000fe4000fffe0ff */
[----:B------:R-:W-:Y:S02]  /*18c0*/  UIADD3 UR8, UPT, UPT, UR8, 0xa800, URZ ;  /* 0x0000a80008087890 */ /* 0x000fe4000fffe0ff */
[----:B------:R-:W-:Y:S01]  /*18d0*/  UIADD3 UR16, UPT, UPT, UR16, 0x1, URZ ;  /* 0x0000000110107890 */ /* 0x000fe2000fffe0ff */
[----:B------:R-:W-:Y:S01]  /*18e0*/  UMOV UR24, UR5 ;  /* 0x0000000500187c82 */ /* 0x000fe20008000000 */
[----:B------:R-:W-:Y:S02]  /*18f0*/  UMOV UR17, UR6 ;  /* 0x0000000600117c82 */ /* 0x000fe40008000000 */
[----:B------:R-:W-:Y:S01]  /*1900*/  UISETP.NE.AND UP0, UPT, UR16, UR5, UPT ;  /* 0x000000051000728c */ /* 0x000fe2000bf05270 */
[----:B------:R1:W-:Y:S02]  /*1910*/  UTMALDG.3D [UR32], [UR26], desc[UR18] ;  /* 0x000012201a0075b4 */ /* 0x0003e40008011000 */
[----:B------:R1:W-:Y:S06]  /*1920*/  UTMALDG.3D [UR8], [UR20], desc[UR18] ;  /* 0x00001208140075b4 */ /* 0x0003ec0008011000 */
[----:B------:R-:W-:Y:S05]  /*1930*/  BRA.U UP0, `(.L_x_25) ;  /* 0xfffffffd00647547 */ /* 0x000fea000b83ffff */
.L_x_20:
[----:B-1----:R-:W-:Y:S01]  /*1940*/  ULEA UR8, UR6, UR4, 0x3 ;  /* 0x0000000406087291 */ /* 0x002fe2000f8e18ff */
[----:B------:R-:W-:Y:S01]  /*1950*/  SHF.L.U32 R2, R15, 0x1f, RZ ;  /* 0x0000001f0f027819 */ /* 0x000fe200000006ff */
[----:B------:R-:W-:Y:S01]  /*1960*/  @!P1 SYNCS.ARRIVE.TRANS64.A1T0 RZ, [UR4+0x58], RZ ;  /* 0x000058ffffff99a7 */ /* 0x000fe20008100004 */
[----:B------:R-:W-:-:S06]  /*1970*/  UISETP.GT.AND UP0, UPT, UR15, UR14, UPT ;  /* 0x0000000e0f00728c */ /* 0x000fcc000bf04270 */
[----:B--2---:R1:W2:Y:S03]  /*1980*/  SYNCS.PHASECHK.TRANS64.TRYWAIT P0, [UR8+0x10], R2 ;  /* 0x00001002ff0075a7 */ /* 0x0042a60008001108 */
[----:B------:R-:W-:Y:S05]  /*1990*/  BRA.U !UP0, `(.L_x_26) ;  /* 0x0000000108a87547 */ /* 0x000fea000b800000 */
[----:B------:R-:W-:Y:S01]  /*19a0*/  UIADD3 UR21, UPT, UPT, UR7, UR24, URZ ;  /* 0x0000001807157290 */ /* 0x000fe2000fffe0ff */
[----:B------:R-:W-:-:S11]  /*19b0*/  UMOV UR25, UR6 ;  /* 0x0000000600197c82 */ /* 0x000fd60008000000 */
.L_x_31:
[----:B-1----:R-:W-:Y:S01]  /*19c0*/  ULEA UR17, UR25, UR4, 0x3 ;  /* 0x0000000419117291 */ /* 0x002fe2000f8e18ff */
[----:B--2---:R-:W-:Y:S01]  /*19d0*/  @!P5 MOV R3, 0x4000 ;  /* 0x000040000003d802 */ /* 0x004fe20000000f00 */
[----:B--2---:R-:W-:Y:S10]  /*19e0*/  @P0 BRA `(.L_x_27) ;  /* 0x00000000000c0947 */ /* 0x004ff40003800000 */
[----:B------:R-:W-:-:S04]  /*19f0*/  SHF.L.U32 R5, R15, 0x1f, RZ ;  /* 0x0000001f0f057819 */ /* 0x000fc800000006ff */
[----:B------:R-:W2:Y:S02]  /*1a00*/  SYNCS.PHASECHK.TRANS64.TRYWAIT P0, [UR17+0x10], R5 ;  /* 0x00001005ff0075a7 */ /* 0x000ea40008001111 */
[----:B--2---:R-:W-:Y:S05]  /*1a10*/  @!P0 BRA `(.L_x_28) ;  /* 0x00000054005c8947 */ /* 0x004fea0003800000 */
.L_x_27:
[----:B------:R2:W-:Y:S01]  /*1a20*/  @!P5 SYNCS.ARRIVE.TRANS64 RZ, [UR17], R3 ;  /* 0x00000003ffffd9a7 */ /* 0x0005e20008000011 */
[----:B------:R-:W-:Y:S04]  /*1a30*/  BSSY.RECONVERGENT B0, `(.L_x_29) ;  /* 0x0000003000007945 */ /* 0x000fe80003800200 */
[----:B------:R-:W-:Y:S05]  /*1a40*/  @P4 BRA `(.L_x_30) ;  /* 0x0000000000044947 */ /* 0x000fea0003800000 */
[----:B------:R-:W-:Y:S05]  /*1a50*/  BPT.TRAP 0x1 ;  /* 0x000000040000795c */ /* 0x000fea0000300000 */
.L_x_30:
[----:B------:R-:W-:Y:S05]  /*1a60*/  BSYNC.RECONVERGENT B0 ;  /* 0x0000000000007941 */ /* 0x000fea0003800200 */
.L_x_29:
        /* <DEDUP_REMOVED lines=20> */
[----:B------:R-:W-:Y:S01]  /*1bb0*/  UIADD3 UR8, UPT, UPT, UR8, 0xa800, URZ ;  /* 0x0000a80008087890 */ /* 0x000fe2000fffe0ff */
[----:B------:R-:W-:Y:S01]  /*1bc0*/  UMOV UR9, UR17 ;  /* 0x0000001100097c82 */ /* 0x000fe20008000000 */
[----:B------:R-:W-:Y:S01]  /*1bd0*/  UMOV UR10, UR18 ;  /* 0x00000012000a7c82 */ /* 0x000fe20008000000 */
[----:B------:R-:W-:Y:S01]  /*1be0*/  UIADD3 UR24, UPT, UPT, UR24, 0x1, URZ ;  /* 0x0000000118187890 */ /* 0x000fe2000fffe0ff */
[----:B------:R-:W-:-:S03]  /*1bf0*/  UMOV UR25, UR6 ;  /* 0x0000000600197c82 */ /* 0x000fc60008000000 */
[----:B------:R1:W-:Y:S01]  /*1c00*/  UTMALDG.3D [UR16], [UR30], desc[UR26] ;  /* 0x00001a101e0075b4 */ /* 0x0003e20008011000 */
[----:B------:R-:W-:Y:S01]  /*1c10*/  UISETP.NE.AND UP0, UPT, UR24, UR21, UPT ;  /* 0x000000151800728c */ /* 0x000fe2000bf05270 */
[----:B------:R1:W-:Y:S08]  /*1c20*/  UTMALDG.3D [UR8], [UR28], desc[UR26] ;  /* 0x00001a081c0075b4 */ /* 0x0003f00008011000 */
[----:B------:R-:W-:Y:S05]  /*1c30*/  BRA.U UP0, `(.L_x_31) ;  /* 0xfffffffd00607547 */ /* 0x000fea000b83ffff */
.L_x_26:
[----:B-1----:R-:W-:Y:S01]  /*1c40*/  LEA R2, R14, UR4, 0x3 ;  /* 0x000000040e027c11 */ /* 0x002fe2000f8e18ff */
[----:B------:R-:W-:Y:S01]  /*1c50*/  NOP ;  /* 0x0000000000007918 */ /* 0x000fe20000000000 */
[----:B--2---:R-:W-:Y:S02]  /*1c60*/  SHF.L.U32 R3, R12, 0x1f, RZ ;  /* 0x0000001f0c037819 */ /* 0x004fe400000006ff */
[----:B------:R-:W-:Y:S02]  /*1c70*/  LEA R4, R14, UR4, 0x4 ;  /* 0x000000040e047c11 */ /* 0x000fe4000f8e20ff */
[----:B------:R-:W1:Y:S02]  /*1c80*/  SYNCS.PHASECHK.TRANS64.TRYWAIT P0, [R2+URZ+0x60], R3 ;  /* 0x00006003020075a7 */ /* 0x000e6400080011ff */
[----:B-1----:R-:W-:Y:S05]  /*1c90*/  @!P0 BRA `(.L_x_32) ;  /* 0x0000005000d48947 */ /* 0x002fea0003800000 */
.L_x_116:
[----:B------:R-:W2:Y:S01]  /*1ca0*/  LDS.128 R4, [R4+0xf0] ;  /* 0x0000f00004047984 */ /* 0x000ea20000000c00 */
[----:B---3--:R-:W-:Y:S01]  /*1cb0*/  ISETP.GE.AND P0, PT, R26, 0x1, PT ;  /* 0x000000011a00780c */ /* 0x008fe20003f06270 */
[----:B-1----:R-:W-:Y:S01]  /*1cc0*/  VIADD R2, R2, 0x70 ;  /* 0x0000007002027836 */ /* 0x002fe20000000000 */
[----:B------:R-:W-:Y:S01]  /*1cd0*/  @!PT LDS RZ, [RZ] ;  /* 0x00000000fffff984 */ /* 0x000fe20000000800 */
[----:B------:R-:W-:Y:S01]  /*1ce0*/  @!PT LDS RZ, [RZ] ;  /* 0x00000000fffff984 */ /* 0x000fe20000000800 */
[----:B------:R-:W-:Y:S01]  /*1cf0*/  @!PT LDS RZ, [RZ] ;  /* 0x00000000fffff984 */ /* 0x000fe20000000800 */
[----:B------:R-:W-:Y:S01]  /*1d00*/  @!PT LDS RZ, [RZ] ;  /* 0x00000000fffff984 */ /* 0x000fe20000000800 */
[----:B------:R1:W-:Y:S06]  /*1d10*/  MEMBAR.ALL.CTA ;  /* 0x0000000000007992 */ /* 0x0003ec0000008000 */
[----:B-1----:R-:W1:Y:S01]  /*1d20*/  FENCE.VIEW.ASYNC.S ;  /* 0x00000000000073c6 */ /* 0x002e620000000000 */
[----:B------:R-:W-:-:S04]  /*1d30*/  PRMT R2, RZ, 0x654, R2 ;  /* 0x00000654ff027816 */ /* 0x000fc80000000002 */
[----:B-1----:R1:W-:Y:S01]  /*1d40*/  SYNCS.ARRIVE.TRANS64.RED.A1T0 RZ, [R2+URZ], RZ ;  /* 0x000000ff02ff79a7 */ /* 0x0023e200081004ff */
[----:B--2---:R-:W-:-:S13]  /*1d50*/  LOP3.LUT P2, RZ, R6, 0x1, RZ, 0xc0, !PT ;  /* 0x0000000106ff7812 */ /* 0x004fda000784c0ff */
[----:B------:R-:W-:Y:S01]  /*1d60*/  @P2 SHF.R.U32.HI R3, RZ, 0x10, R5 ;  /* 0x00000010ff032819 */ /* 0x000fe20000011605 */
[----:B------:R-:W-:Y:S01]  /*1d70*/  VOTEU.ANY UP0, P2 ;  /* 0x0000000000ff7886 */ /* 0x000fe20001000100 */
[----:B------:R-:W-:Y:S02]  /*1d80*/  @P2 MOV R13, R4 ;  /* 0x00000004000d2202 */ /* 0x000fe40000000f00 */
[----:B------:R-:W-:Y:S02]  /*1d90*/  @P2 R2UR.BROADCAST UR8, R3 ;  /* 0x00000000030822ca */ /* 0x000fe400008e0000 */
[----:B------:R-:W-:-:S11]  /*1da0*/  @P2 LOP3.LUT R11, R5, 0xffff, RZ, 0xc0, !PT ;  /* 0x0000ffff050b2812 */ /* 0x000fd600078ec0ff */
[----:B------:R-:W-:Y:S01]  /*1db0*/  @UP0 UMOV UR36, UR8 ;  /* 0x0000000800240c82 */ /* 0x000fe20008000000 */
[----:B-1----:R-:W-:Y:S05]  /*1dc0*/  @!P0 BRA `(.L_x_33) ;  /* 0x0000000000b88947 */ /* 0x002fea0003800000 */
[----:B------:R-:W4:Y:S01]  /*1dd0*/  LDC.64 R4, c[0x0][0xb18] ;  /* 0x0002c600ff047b82 */ /* 0x000f220000000a00 */
[----:B------:R-:W-:-:S07]  /*1de0*/  ISETP.NE.AND P3, PT, R26, 0x1, PT ;  /* 0x000000011a00780c */ /* 0x000fce0003f65270 */
[----:B------:R-:W1:Y:S08]  /*1df0*/  LDC.64 R6, c[0x0][0xb10] ;  /* 0x0002c400ff067b82 */ /* 0x000e700000000a00 */
[----:B------:R-:W2:Y:S08]  /*1e00*/  LDC R16, c[0x0][0xb20] ;  /* 0x0002c800ff107b82 */ /* 0x000eb00000000800 */
[----:B------:R-:W3:Y:S01]  /*1e10*/  LDC R18, c[0x0][0xb0c] ;  /* 0x0002c300ff127b82 */ /* 0x000ee20000000800 */
[----:B----4-:R-:W-:Y:S01]  /*1e20*/  IMAD.HI.U32 R17, R0, R5, RZ ;  /* 0x0000000500117227 */ /* 0x010fe200078e00ff */
[----:B------:R-:W-:-:S03]  /*1e30*/  ISETP.NE.AND P0, PT, R4, 0x1, PT ;  /* 0x000000010400780c */ /* 0x000fc60003f05270 */
[----:B------:R-:W-:-:S03]  /*1e40*/  IMAD.HI.U32 R5, R11, R5, RZ ;  /* 0x000000050b057227 */ /* 0x000fc600078e00ff */
[----:B------:R-:W4:Y:S01]  /*1e50*/  LDC.64 R2, c[0x0][0xb28] ;  /* 0x0002ca00ff027b82 */ /* 0x000f220000000a00 */
[----:B-1----:R-:W-:-:S04]  /*1e60*/  IMAD.HI.U32 R20, R9, R6, RZ ;  /* 0x0000000609147227 */ /* 0x002fc800078e00ff */
[----:B------:R-:W-:Y:S01]  /*1e70*/  IMAD.HI.U32 R22, R13, R6, RZ ;  /* 0x000000060d167227 */ /* 0x000fe200078e00ff */
[----:B------:R-:W-:Y:S02]  /*1e80*/  SHF.R.U32.HI R20, RZ, R7, R20 ;  /* 0x00000007ff147219 */ /* 0x000fe40000011614 */
[-C--:B--2---:R-:W-:Y:S02]  /*1e90*/  SHF.R.U32.HI R17, RZ, R16.reuse, R17 ;  /* 0x00000010ff117219 */ /* 0x084fe40000011611 */
[----:B------:R-:W-:Y:S02]  /*1ea0*/  SHF.R.U32.HI R16, RZ, R16, R5 ;  /* 0x00000010ff107219 */ /* 0x000fe40000011605 */
[----:B------:R-:W-:Y:S02]  /*1eb0*/  SEL R17, R0, R17, !P0 ;  /* 0x0000001100117207 */ /* 0x000fe40004000000 */
[----:B------:R-:W-:Y:S02]  /*1ec0*/  SHF.R.U32.HI R22, RZ, R7, R22 ;  /* 0x00000007ff167219 */ /* 0x000fe40000011616 */
[----:B---3--:R-:W-:-:S02]  /*1ed0*/  ISETP.NE.AND P1, PT, R18, 0x1, PT ;  /* 0x000000011200780c */ /* 0x008fc40003f25270 */
[----:B------:R-:W-:Y:S02]  /*1ee0*/  SEL R5, R11, R16, !P0 ;  /* 0x000000100b057207 */ /* 0x000fe40004000000 */
[----:B------:R-:W-:Y:S02]  /*1ef0*/  SEL R19, R9, R20, !P1 ;  /* 0x0000001409137207 */ /* 0x000fe40004800000 */
[----:B------:R-:W-:Y:S01]  /*1f00*/  SEL R7, R13, R22, !P1 ;  /* 0x000000160d077207 */ /* 0x000fe20004800000 */
[----:B----4-:R-:W-:-:S04]  /*1f10*/  IMAD.HI.U32 R20, R17, R2, RZ ;  /* 0x0000000211147227 */ /* 0x010fc800078e00ff */
[----:B------:R-:W-:Y:S01]  /*1f20*/  IMAD.HI.U32 R6, R19, R2, RZ ;  /* 0x0000000213067227 */ /* 0x000fe200078e00ff */
[----:B------:R-:W-:-:S04]  /*1f30*/  @P3 SHF.R.U32.HI R17, RZ, R3, R20 ;  /* 0x00000003ff113219 */ /* 0x000fc80000011614 */
        /* <DEDUP_REMOVED lines=8> */
[----:B------:R-:W-:-:S04]  /*1fc0*/  @!P0 IMAD.HI.U32 R16, R7, R2, RZ ;  /* 0x0000000207108227 */ /* 0x000fc800078e00ff */
[----:B------:R-:W-:Y:S01]  /*1fd0*/  IMAD.MOV R2, RZ, RZ, -R6 ;  /* 0x000000ffff027224 */ /* 0x000fe200078e0a06 */
[----:B------:R-:W-:-:S03]  /*1fe0*/  @!P0 SHF.R.U32.HI R16, RZ, R3, R16 ;  /* 0x00000003ff108219 */ /* 0x000fc60000011610 */
[----:B------:R-:W-:Y:S01]  /*1ff0*/  IMAD R2, R26, R2, R5 ;  /* 0x000000021a027224 */ /* 0x000fe200078e0205 */
[----:B------:R-:W-:Y:S02]  /*2000*/  @!P0 SEL R3, R7, R16, !P3 ;  /* 0x0000001007038207 */ /* 0x000fe40005800000 */
[----:B------:R-:W-:-:S03]  /*2010*/  IADD3 R16, PT, PT, -R5, RZ, RZ ;  /* 0x000000ff05107210 */ /* 0x000fc60007ffe1ff */
[--C-:B------:R-:W-:Y:S02]  /*2020*/  @!P0 IMAD.IADD R6, R6, 0x1, -R3.reuse ;  /* 0x0000000106068824 */ /* 0x100fe400078e0a03 */
[----:B------:R-:W-:Y:S01]  /*2030*/  @!P0 IMAD R3, R2, R19, R3 ;  /* 0x0000001302038224 */ /* 0x000fe200078e0203 */
[----:B------:R-:W-:Y:S01]  /*2040*/  IADD3 R2, PT, PT, -R7, RZ, RZ ;  /* 0x000000ff07027210 */ /* 0x000fe20007ffe1ff */
[----:B------:R-:W-:Y:S02]  /*2050*/  @!P0 IMAD R5, R26, R6, R7 ;  /* 0x000000061a058224 */ /* 0x000fe400078e0207 */
[----:B------:R-:W-:Y:S02]  /*2060*/  IMAD R11, R4, R16, R11 ;  /* 0x00000010040b7224 */ /* 0x000fe400078e020b */
[----:B------:R-:W-:Y:S02]  /*2070*/  @!P0 IMAD.MOV.U32 R7, RZ, RZ, R3 ;  /* 0x000000ffff078224 */ /* 0x000fe400078e0003 */
[----:B------:R-:W-:-:S02]  /*2080*/  IMAD R2, R18, R2, R13 ;  /* 0x0000000212027224 */ /* 0x000fc400078e020d */
[----:B------:R-:W-:Y:S02]  /*2090*/  IMAD R11, R5, R4, R11 ;  /* 0x00000004050b7224 */ /* 0x000fe400078e020b */
[----:B------:R-:W-:Y:S02]  /*20a0*/  IMAD R13, R7, R18, R2 ;  /* 0x00000012070d7224 */ /* 0x000fe400078e0202 */
.L_x_33:
[----:B------:R-:W1:Y:S02]  /*20b0*/  LDCU UR8, c[0x0][0xb30] ;  /* 0x00016600ff0877ac */ /* 0x000e640008000800 */
[----:B-1----:R-:W-:-:S09]  /*20c0*/  UISETP.NE.AND UP0, UPT, UR8, 0x1, UPT ;  /* 0x000000010800788c */ /* 0x002fd2000bf05270 */
[----:B------:R-:W-:Y:S05]  /*20d0*/  BRA.U UP0, `(.L_x_34) ;  /* 0x0000000100407547 */ /* 0x000fea000b800000 */
[----:B------:R-:W1:Y:S08]  /*20e0*/  LDC.64 R4, c[0x0][0xb10] ;  /* 0x0002c400ff047b82 */ /* 0x000e700000000a00 */
[----:B------:R-:W2:Y:S08]  /*20f0*/  LDC.64 R2, c[0x0][0xb18] ;  /* 0x0002c600ff027b82 */ /* 0x000eb00000000a00 */
[----:B------:R-:W3:Y:S08]  /*2100*/  LDC R6, c[0x0][0xb20] ;  /* 0x0002c800ff067b82 */ /* 0x000ef00000000800 */
[----:B------:R-:W4:Y:S01]  /*2110*/  LDC R16, c[0x0][0xb0c] ;  /* 0x0002c300ff107b82 */ /* 0x000f220000000800 */
[----:B-1----:R-:W-:-:S05]  /*2120*/  IMAD.HI.U32 R4, R13, R4, RZ ;  /* 0x000000040d047227 */ /* 0x002fca00078e00ff */
[----:B------:R-:W-:Y:S01]  /*2130*/  SHF.R.U32.HI R4, RZ, R5, R4 ;  /* 0x00000005ff047219 */ /* 0x000fe20000011604 */
[----:B--2---:R-:W-:Y:S01]  /*2140*/  IMAD.HI.U32 R3, R11, R3, RZ ;  /* 0x000000030b037227 */ /* 0x004fe200078e00ff */
[----:B------:R-:W-:-:S04]  /*2150*/  ISETP.NE.AND P0, PT, R2, 0x1, PT ;  /* 0x000000010200780c */ /* 0x000fc80003f05270 */
[----:B---3--:R-:W-:-:S04]  /*2160*/  SHF.R.U32.HI R6, RZ, R6, R3 ;  /* 0x00000006ff067219 */ /* 0x008fc80000011603 */
[----:B------:R-:W-:Y:S02]  /*2170*/  SEL R3, R11, R6, !P0 ;  /* 0x000000060b037207 */ /* 0x000fe40004000000 */
[----:B----4-:R-:W-:-:S04]  /*2180*/  ISETP.NE.AND P1, PT, R16, 0x1, PT ;  /* 0x000000011000780c */ /* 0x010fc80003f25270 */
[----:B------:R-:W-:-:S05]  /*2190*/  SEL R4, R13, R4, !P1 ;  /* 0x000000040d047207 */ /* 0x000fca0004800000 */
[----:B------:R-:W-:Y:S02]  /*21a0*/  IMAD.IADD R5, R3, 0x1, -R4 ;  /* 0x0000000103057824 */ /* 0x000fe400078e0a04 */
[----:B------:R-:W-:Y:S02]  /*21b0*/  IMAD.IADD R3, R4, 0x1, -R3 ;  /* 0x0000000104037824 */ /* 0x000fe400078e0a03 */
[----:B------:R-:W-:Y:S02]  /*21c0*/  IMAD R13, R5, R16, R13 ;  /* 0x00000010050d7224 */ /* 0x000fe400078e020d */
[----:B------:R-:W-:-:S07]  /*21d0*/  IMAD R11, R3, R2, R11 ;  /* 0x00000002030b7224 */ /* 0x000fce00078e020b */
.L_x_34:
[----:B------:R-:W-:Y:S01]  /*21e0*/  VIADD R14, R14, 0x1 ;  /* 0x000000010e0e7836 */ /* 0x000fe20000000000 */
[----:B------:R-:W-:Y:S01]  /*21f0*/  PLOP3.LUT P1, PT, PT, PT, PT, 0x80, 0x8 ;  /* 0x000000000008781c */ /* 0x000fe20003f2f070 */
[----:B------:R-:W-:Y:S02]  /*2200*/  IMAD.IADD R21, R13, 0x1, R68 ;  /* 0x000000010d157824 */ /* 0x000fe400078e0244 */
[----:B------:R-:W-:Y:S01]  /*2210*/  IMAD.IADD R20, R11, 0x1, R66 ;  /* 0x000000010b147824 */ /* 0x000fe200078e0242 */
[----:B------:R-:W-:-:S04]  /*2220*/  ISETP.NE.AND P0, PT, R14, 0x2, PT ;  /* 0x000000020e00780c */ /* 0x000fc80003f05270 */
[----:B------:R-:W-:Y:S02]  /*2230*/  SEL R3, RZ, 0x1, P0 ;  /* 0x00000001ff037807 */ /* 0x000fe40000000000 */
[----:B------:R-:W-:Y:S02]  /*2240*/  SEL R14, R14, RZ, P0 ;  /* 0x000000ff0e0e7207 */ /* 0x000fe40000000000 */
[----:B------:R-:W-:Y:S01]  /*2250*/  LOP3.LUT R12, R12, R3, RZ, 0x3c, !PT ;  /* 0x000000030c0c7212 */ /* 0x000fe200078e3cff */
[----:B------:R-:W-:Y:S06]  /*2260*/  @P2 BRA `(.L_x_35) ;  /* 0xfffffff000a02947 */ /* 0x000fec000383ffff */
[----:B------:R-:W-:Y:S01]  /*2270*/  UIADD3 UR5, UPT, UPT, UR4, 0x10, URZ ;  /* 0x0000001004057890 */ /* 0x000fe2000fffe0ff */
[----:B------:R-:W-:-:S03]  /*2280*/  SHF.L.U32 R3, R15, 0x1f, RZ ;  /* 0x0000001f0f037819 */ /* 0x000fc600000006ff */
[----:B------:R-:W-:-:S09]  /*2290*/  ULEA UR4, UR6, UR5, 0x3 ;  /* 0x0000000506047291 */ /* 0x000fd2000f8e18ff */
[----:B------:R-:W1:Y:S02]  /*22a0*/  SYNCS.PHASECHK.TRANS64.TRYWAIT P0, [UR4], R3 ;  /* 0x00000003ff0075a7 */ /* 0x000e640008001104 */
[----:B-1----:R-:W-:Y:S05]  /*22b0*/  @!P0 BRA `(.L_x_36) ;  /* 0x0000004c00608947 */ /* 0x002fea0003800000 */
.L_x_118:
[----:B------:R-:W-:-:S04]  /*22c0*/  UIADD3 UR6, UPT, UPT, UR6, 0x1, URZ ;  /* 0x0000000106067890 */ /* 0x000fc8000fffe0ff */
[----:B------:R-:W-:-:S04]  /*22d0*/  UISETP.NE.AND UP0, UPT, UR6, 0x2, UPT ;  /* 0x000000020600788c */ /* 0x000fc8000bf05270 */
[----:B------:R-:W-:Y:S02]  /*22e0*/  USEL UR4, URZ, 0x1, UP0 ;  /* 0x00000001ff047887 */ /* 0x000fe40008000000 */
[----:B------:R-:W-:-:S04]  /*22f0*/  USEL UR6, UR6, URZ, UP0 ;  /* 0x000000ff06067287 */ /* 0x000fc80008000000 */
[----:B------:R-:W-:Y:S01]  /*2300*/  ULEA UR6, UR6, UR5, 0x3 ;  /* 0x0000000506067291 */ /* 0x000fe2000f8e18ff */
[----:B-1----:R-:W-:-:S04]  /*2310*/  LOP3.LUT R3, R15, UR4, RZ, 0x3c, !PT ;  /* 0x000000040f037c12 */ /* 0x002fc8000f8e3cff */
[----:B------:R-:W-:Y:S01]  /*2320*/  SHF.L.U32 R3, R3, 0x1f, RZ ;  /* 0x0000001f03037819 */ /* 0x000fe200000006ff */
[----:B----4-:R-:W-:-:S07]  /*2330*/  IMAD.U32 R0, RZ, RZ, UR6 ;  /* 0x00000006ff007e24 */ /* 0x010fce000f8e00ff */
.L_x_37:
[----:B-1----:R1:W2:Y:S02]  /*2340*/  SYNCS.PHASECHK.TRANS64.TRYWAIT P0, [R0+URZ], R3 ;  /* 0x00000003000075a7 */ /* 0x0022a400080011ff */
[----:B--2---:R-:W-:Y:S05]  /*2350*/  @!P0 NANOSLEEP.SYNCS 0x989680 ;  /* 0x009896800000895d */ /* 0x004fea0003900000 */
[----:B------:R-:W2:Y:S02]  /*2360*/  @!P0 SYNCS.PHASECHK.TRANS64 P0, [R0+URZ], R3 ;  /* 0x00000003000085a7 */ /* 0x000ea400080010ff */
[----:B--2---:R-:W-:Y:S05]  /*2370*/  @P0 EXIT ;  /* 0x000000000000094d */ /* 0x004fea0003800000 */
[----:B------:R-:W-:Y:S05]  /*2380*/  BRA `(.L_x_37) ;  /* 0xfffffffc00ec7947 */ /* 0x000fea000383ffff */
.L_x_17:
[----:B------:R-:W-:-:S04]  /*2390*/  UISETP.NE.AND UP1, UPT, UR37, URZ, UPT ;  /* 0x000000ff2500728c */ /* 0x000fc8000bf25270 */
[----:B------:R-:W-:-:S09]  /*23a0*/  UISETP.NE.OR UP1, UPT, UR8, 0x1, UP1 ;  /* 0x000000010800788c */ /* 0x000fd20008f25670 */
[----:B------:R-:W-:Y:S05]  /*23b0*/  BRA.U UP1, `(.L_x_38) ;  /* 0x0000000501487547 */ /* 0x000fea000b800000 */
[----:B------:R-:W-:Y:S01]  /*23c0*/  ISETP.NE.AND P2, PT, R2, RZ, PT ;  /* 0x000000ff0200720c */ /* 0x000fe20003f45270 */
[----:B------:R-:W-:Y:S01]  /*23d0*/  IMAD.MOV.U32 R12, RZ, RZ, 0x1 ;  /* 0x00000001ff0c7424 */ /* 0x000fe200078e00ff */
[----:B------:R-:W-:Y:S02]  /*23e0*/  CS2R R10, SRZ ;  /* 0x00000000000a7805 */ /* 0x000fe4000001ff00 */
[----:B------:R-:W-:Y:S01]  /*23f0*/  CS2R R8, SRZ ;  /* 0x0000000000087805 */ /* 0x000fe2000001ff00 */
[----:B------:R-:W-:Y:S01]  /*2400*/  UMOV UR4, 0x400 ;  /* 0x0000040000047882 */ /* 0x000fe20000000000 */
[----:B------:R-:W-:Y:S01]  /*2410*/  UMOV UR6, URZ ;  /* 0x000000ff00067c82 */ /* 0x000fe20008000000 */
[----:B------:R-:W-:-:S12]  /*2420*/  ULEA UR37, UR37, UR4, 0x18 ;  /* 0x0000000425257291 */ /* 0x000fd8000f8ec0ff */
.L_x_42:
[----:B------:R-:W-:Y:S02]  /*2430*/  LEA R0, R8, UR37, 0x3 ;  /* 0x0000002508007c11 */ /* 0x000fe4000f8e18ff */
[----:B------:R-:W-:-:S03]  /*2440*/  SHF.L.U32 R5, R9, 0x1f, RZ ;  /* 0x0000001f09057819 */ /* 0x000fc600000006ff */
[----:B------:R-:W-:Y:S01]  /*2450*/  VIADD R4, R0, 0xd0 ;  /* 0x000000d000047836 */ /* 0x000fe20000000000 */
[----:B------:R-:W1:Y:S02]  /*2460*/  SYNCS.PHASECHK.TRANS64.TRYWAIT P0, [R0+URZ+0xc0], R5 ;  /* 0x0000c005000075a7 */ /* 0x000e6400080011ff */
[----:B-1----:R-:W-:Y:S05]  /*2470*/  @!P0 BRA `(.L_x_39) ;  /* 0x0000004c00088947 */ /* 0x002fea0003800000 */
.L_x_119:
[----:B------:R-:W-:Y:S01]  /*2480*/  ULEA UR5, UR6, UR37, 0x3 ;  /* 0x0000002506057291 */ /* 0x000fe2000f8e18ff */
[----:B------:R-:W-:Y:S02]  /*2490*/  PRMT R4, RZ, 0x654, R4 ;  /* 0x00000654ff047816 */ /* 0x000fe40000000004 */
[----:B-1----:R-:W-:Y:S01]  /*24a0*/  SHF.L.U32 R5, R12, 0x1f, RZ ;  /* 0x0000001f0c057819 */ /* 0x002fe200000006ff */
[----:B------:R-:W-:Y:S01]  /*24b0*/  UIADD3 UR4, UPT, UPT, UR5, 0x60, URZ ;  /* 0x0000006005047890 */ /* 0x000fe2000fffe0ff */
[----:B------:R1:W-:Y:S05]  /*24c0*/  SYNCS.ARRIVE.TRANS64.RED.A1T0 RZ, [R4+URZ], RZ ;  /* 0x000000ff04ff79a7 */ /* 0x0003ea00081004ff */
[----:B------:R-:W-:Y:S01]  /*24d0*/  IMAD.U32 R7, RZ, RZ, UR4 ;  /* 0x00000004ff077e24 */ /* 0x000fe2000f8e00ff */
[----:B------:R-:W2:Y:S04]  /*24e0*/  SYNCS.PHASECHK.TRANS64.TRYWAIT P0, [UR5+0x70], R5 ;  /* 0x00007005ff0075a7 */ /* 0x000ea80008001105 */
[----:B------:R-:W-:Y:S01]  /*24f0*/  PRMT R6, R2, 0x654, R7 ;  /* 0x0000065402067816 */ /* 0x000fe20000000007 */
[----:B-1----:R-:W-:Y:S01]  /*2500*/  @!P2 IMAD.MOV.U32 R4, RZ, RZ, 0x10 ;  /* 0x00000010ff04a424 */ /* 0x002fe200078e00ff */
[----:B--2---:R-:W-:Y:S06]  /*2510*/  @!P0 BRA `(.L_x_40) ;  /* 0x0000004800f48947 */ /* 0x004fec0003800000 */
.L_x_121:
[----:B------:R-:W-:Y:S01]  /*2520*/  ULEA UR4, UR6, UR37, 0x4 ;  /* 0x0000002506047291 */ /* 0x000fe2000f8e20ff */
[----:B------:R-:W-:Y:S01]  /*2530*/  SEL R3, R6, R3, !P2 ;  /* 0x0000000306037207 */ /* 0x000fe20005000000 */
[----:B------:R-:W-:Y:S01]  /*2540*/  UIADD3 UR5, UPT, UPT, UR5, 0x60, URZ ;  /* 0x0000006005057890 */ /* 0x000fe2000fffe0ff */
[----:B-1----:R-:W-:Y:S01]  /*2550*/  LEA R0, R11, UR37, 0x3 ;  /* 0x000000250b007c11 */ /* 0x002fe2000f8e18ff */
[----:B------:R-:W-:Y:S01]  /*2560*/  UIADD3 UR4, UPT, UPT, UR4, 0xf0, URZ ;  /* 0x000000f004047890 */ /* 0x000fe2000fffe0ff */
[----:B------:R-:W-:Y:S01]  /*2570*/  SHF.L.U32 R5, R10, 0x1f, RZ ;  /* 0x0000001f0a057819 */ /* 0x000fe200000006ff */
[----:B------:R1:W-:Y:S01]  /*2580*/  @!P2 SYNCS.ARRIVE.TRANS64.RED RZ, [R3+URZ], R4 ;  /* 0x0000000403ffa9a7 */ /* 0x0003e200080004ff */
[----:B------:R-:W-:Y:S01]  /*2590*/  UIADD3 UR6, UPT, UPT, UR6, 0x1, URZ ;  /* 0x0000000106067890 */ /* 0x000fe2000fffe0ff */
[----:B------:R-:W-:-:S03]  /*25a0*/  VIADD R8, R8, 0x1 ;  /* 0x0000000108087836 */ /* 0x000fc60000000000 */
[----:B------:R-:W-:Y:S02]  /*25b0*/  UISETP.NE.AND UP0, UPT, UR6, 0x2, UPT ;  /* 0x000000020600788c */ /* 0x000fe4000bf05270 */
[----:B------:R-:W-:Y:S06]  /*25c0*/  UGETNEXTWORKID.BROADCAST [UR4], [UR5] ;  /* 0x00000000040073ca */ /* 0x000fec0008000100 */
[----:B------:R-:W-:Y:S01]  /*25d0*/  USEL UR4, URZ, 0x1, UP0 ;  /* 0x00000001ff047887 */ /* 0x000fe20008000000 */
[----:B------:R-:W-:Y:S01]  /*25e0*/  ISETP.NE.AND P0, PT, R8, 0x2, PT ;  /* 0x000000020800780c */ /* 0x000fe20003f05270 */
[----:B------:R-:W-:Y:S01]  /*25f0*/  USEL UR6, UR6, URZ, UP0 ;  /* 0x000000ff06067287 */ /* 0x000fe20008000000 */
[----:B------:R-:W2:Y:S03]  /*2600*/  SYNCS.PHASECHK.TRANS64.TRYWAIT P1, [R0+URZ+0x60], R5 ;  /* 0x00006005000075a7 */ /* 0x000ea600080211ff */
[----:B------:R-:W-:Y:S01]  /*2610*/  LOP3.LUT R12, R12, UR4, RZ, 0x3c, !PT ;  /* 0x000000040c0c7c12 */ /* 0x000fe2000f8e3cff */
[----:B-12---:R-:W-:Y:S07]  /*2620*/  @!P1 BRA `(.L_x_41) ;  /* 0x0000004800c89947 */ /* 0x006fee0003800000 */
.L_x_122:
[C---:B------:R-:W-:Y:S01]  /*2630*/  LEA R4, R11.reuse, UR37, 0x4 ;  /* 0x000000250b047c11 */ /* 0x040fe2000f8e20ff */
[----:B-1----:R-:W-:Y:S01]  /*2640*/  VIADD R0, R0, 0x70 ;  /* 0x0000007000007836 */ /* 0x002fe20000000000 */
[----:B------:R-:W-:Y:S01]  /*2650*/  SEL R8, R8, RZ, P0 ;  /* 0x000000ff08087207 */ /* 0x000fe20000000000 */
[----:B------:R-:W-:-:S03]  /*2660*/  VIADD R11, R11, 0x1 ;  /* 0x000000010b0b7836 */ /* 0x000fc60000000000 */
[----:B------:R-:W1:Y:S01]  /*2670*/  LDS.128 R4, [R4+0xf0] ;  /* 0x0000f00004047984 */ /* 0x000e620000000c00 */
[----:B------:R-:W-:Y:S02]  /*2680*/  PRMT R0, RZ, 0x654, R0 ;  /* 0x00000654ff007816 */ /* 0x000fe40000000000 */
[C---:B------:R-:W-:Y:S01]  /*2690*/  ISETP.NE.AND P1, PT, R11.reuse, 0x2, PT ;  /* 0x000000020b00780c */ /* 0x040fe20003f25270 */
[----:B------:R-:W-:Y:S01]  /*26a0*/  @!PT LDS RZ, [RZ] ;  /* 0x00000000fffff984 */ /* 0x000fe20000000800 */
[----:B------:R-:W-:Y:S01]  /*26b0*/  @!PT LDS RZ, [RZ] ;  /* 0x00000000fffff984 */ /* 0x000fe20000000800 */
[----:B------:R-:W-:Y:S01]  /*26c0*/  @!PT LDS RZ, [RZ] ;  /* 0x00000000fffff984 */ /* 0x000fe20000000800 */
[----:B------:R-:W-:Y:S01]  /*26d0*/  @!PT LDS RZ, [RZ] ;  /* 0x00000000fffff984 */ /* 0x000fe20000000800 */
[----:B------:R2:W-:Y:S06]  /*26e0*/  MEMBAR.ALL.CTA ;  /* 0x0000000000007992 */ /* 0x0005ec0000008000 */
[----:B--2---:R-:W2:Y:S01]  /*26f0*/  FENCE.VIEW.ASYNC.S ;  /* 0x00000000000073c6 */ /* 0x004ea20000000000 */
[----:B------:R-:W-:Y:S01]  /*2700*/  SEL R11, R11, RZ, P1 ;  /* 0x000000ff0b0b7207 */ /* 0x000fe20000800000 */
[----:B--2---:R2:W-:Y:S01]  /*2710*/  SYNCS.ARRIVE.TRANS64.RED.A1T0 RZ, [R0+URZ], RZ ;  /* 0x000000ff00ff79a7 */ /* 0x0045e200081004ff */
[----:B-1----:R-:W-:-:S02]  /*2720*/  LOP3.LUT P3, RZ, R6, 0x1, RZ, 0xc0, !PT ;  /* 0x0000000106ff7812 */ /* 0x002fc4000786c0ff */
[----:B------:R-:W-:-:S04]  /*2730*/  SEL R5, RZ, 0x1, P1 ;  /* 0x00000001ff057807 */ /* 0x000fc80000800000 */
[----:B------:R-:W-:Y:S02]  /*2740*/  LOP3.LUT R10, R10, R5, RZ, 0x3c, !PT ;  /* 0x000000050a0a7212 */ /* 0x000fe400078e3cff */
[----:B--2---:R-:W-:-:S04]  /*2750*/  SEL R0, RZ, 0x1, P0 ;  /* 0x00000001ff007807 */ /* 0x004fc80000000000 */
[----:B------:R-:W-:Y:S01]  /*2760*/  LOP3.LUT R9, R9, R0, RZ, 0x3c, !PT ;  /* 0x0000000009097212 */ /* 0x000fe200078e3cff */
[----:B------:R-:W-:Y:S06]  /*2770*/  @P3 BRA `(.L_x_42) ;  /* 0xfffffffc002c3947 */ /* 0x000fec000383ffff */
[----:B------:R-:W-:Y:S01]  /*2780*/  ULEA UR5, UR6, UR37, 0x3 ;  /* 0x0000002506057291 */ /* 0x000fe2000f8e18ff */
[----:B------:R-:W-:-:S08]  /*2790*/  SHF.L.U32 R3, R12, 0x1f, RZ ;  /* 0x0000001f0c037819 */ /* 0x000fd000000006ff */
[----:B------:R-:W1:Y:S02]  /*27a0*/  SYNCS.PHASECHK.TRANS64 P0, [UR5+0x70], R3 ;  /* 0x00007003ff0075a7 */ /* 0x000e640008001005 */
[----:B-1----:R-:W-:Y:S05]  /*27b0*/  @P0 BRA `(.L_x_43) ;  /* 0x0000000000080947 */ /* 0x002fea0003800000 */
[----:B------:R-:W1:Y:S02]  /*27c0*/  SYNCS.PHASECHK.TRANS64.TRYWAIT P0, [UR5+0x70], R3 ;  /* 0x00007003ff0075a7 */ /* 0x000e640008001105 */
[----:B-1----:R-:W-:Y:S05]  /*27d0*/  @!P0 BRA `(.L_x_44) ;  /* 0x0000004800708947 */ /* 0x002fea0003800000 */
.L_x_43:
[----:B------:R-:W-:-:S04]  /*27e0*/  UIADD3 UR4, UPT, UPT, UR6, 0x1, URZ ;  /* 0x0000000106047890 */ /* 0x000fc8000fffe0ff */
[----:B------:R-:W-:-:S04]  /*27f0*/  UISETP.NE.AND UP0, UPT, UR4, 0x2, UPT ;  /* 0x000000020400788c */ /* 0x000fc8000bf05270 */
[----:B------:R-:W-:Y:S02]  /*2800*/  USEL UR7, URZ, 0x1, UP0 ;  /* 0x00000001ff077887 */ /* 0x000fe40008000000 */
[----:B------:R-:W-:-:S04]  /*2810*/  USEL UR4, UR4, URZ, UP0 ;  /* 0x000000ff04047287 */ /* 0x000fc80008000000 */
[----:B------:R-:W-:Y:S01]  /*2820*/  ULEA UR4, UR4, UR37, 0x3 ;  /* 0x0000002504047291 */ /* 0x000fe2000f8e18ff */
[----:B-1----:R-:W-:-:S04]  /*2830*/  LOP3.LUT R3, R12, UR7, RZ, 0x3c, !PT ;  /* 0x000000070c037c12 */ /* 0x002fc8000f8e3cff */
[----:B------:R-:W-:-:S04]  /*2840*/  SHF.L.U32 R0, R3, 0x1f, RZ ;  /* 0x0000001f03007819 */ /* 0x000fc800000006ff */
[----:B------:R-:W1:Y:S02]  /*2850*/  SYNCS.PHASECHK.TRANS64 P0, [UR4+0x70], R0 ;  /* 0x00007000ff0075a7 */ /* 0x000e640008001004 */
[----:B-1----:R-:W-:Y:S05]  /*2860*/  @P0 EXIT ;  /* 0x000000000000094d */ /* 0x002fea0003800000 */
[----:B------:R-:W-:Y:S02]  /*2870*/  SHF.L.U32 R3, R3, 0x1f, RZ ;  /* 0x0000001f03037819 */ /* 0x000fe400000006ff */
[----:B------:R-:W-:-:S07]  /*2880*/  MOV R0, UR4 ;  /* 0x0000000400007c02 */ /* 0x000fce0008000f00 */
.L_x_45:
[----:B-1----:R1:W2:Y:S02]  /*2890*/  SYNCS.PHASECHK.TRANS64.TRYWAIT P0, [R0+URZ+0x70], R3 ;  /* 0x00007003000075a7 */ /* 0x0022a400080011ff */
[----:B--2---:R-:W-:Y:S05]  /*28a0*/  @!P0 NANOSLEEP.SYNCS 0x989680 ;  /* 0x009896800000895d */ /* 0x004fea0003900000 */
[----:B------:R-:W2:Y:S02]  /*28b0*/  @!P0 SYNCS.PHASECHK.TRANS64 P0, [R0+URZ+0x70], R3 ;  /* 0x00007003000085a7 */ /* 0x000ea400080010ff */
[----:B--2---:R-:W-:Y:S05]  /*28c0*/  @P0 EXIT ;  /* 0x000000000000094d */ /* 0x004fea0003800000 */
[----:B------:R-:W-:Y:S05]  /*28d0*/  BRA `(.L_x_45) ;  /* 0xfffffffc00ec7947 */ /* 0x000fea000383ffff */
.L_x_38:
[----:B------:R-:W-:-:S09]  /*28e0*/  UISETP.NE.AND UP1, UPT, UR8, URZ, UPT ;  /* 0x000000ff0800728c */ /* 0x000fd2000bf25270 */
[----:B------:R-:W-:Y:S05]  /*28f0*/  BRA.U UP1, `(.L_x_46) ;  /* 0x0000000d01cc7547 */ /* 0x000fea000b800000 */
[----:B------:R-:W-:Y:S01]  /*2900*/  UMOV UR4, 0x40 ;  /* 0x0000004000047882 */ /* 0x000fe20000000000 */
[----:B------:R-:W-:Y:S01]  /*2910*/  NOP ;  /* 0x0000000000007918 */ /* 0x000fe20000000000 */
[----:B------:R-:W-:Y:S01]  /*2920*/  ULEA UR4, UR37, UR4, 0x18 ;  /* 0x0000000425047291 */ /* 0x000fe2000f8ec0ff */
[----:B------:R-:W-:Y:S02]  /*2930*/  UMOV UR5, 0x400 ;  /* 0x0000040000057882 */ /* 0x000fe40000000000 */
[----:B------:R-:W-:-:S06]  /*2940*/  ULEA UR37, UR37, UR5, 0x18 ;  /* 0x0000000525257291 */ /* 0x000fcc000f8ec0ff */
[----:B------:R-:W1:Y:S02]  /*2950*/  LDS.U8 R0, [UR4+0x1c] ;  /* 0x00001c04ff007984 */ /* 0x000e640008000000 */
[----:B-1----:R-:W-:-:S13]  /*2960*/  ISETP.NE.AND P0, PT, R0, RZ, PT ;  /* 0x000000ff0000720c */ /* 0x002fda0003f05270 */
[----:B------:R-:W-:Y:S05]  /*2970*/  @P0 BRA `(.L_x_47) ;  /* 0x0000000000580947 */ /* 0x000fea0003800000 */
[----:B------:R-:W-:-:S13]  /*2980*/  ELECT P0, URZ, PT ;  /* 0x0000000000ff782f */ /* 0x000fda0003800000 */
[----:B------:R-:W-:Y:S05]  /*2990*/  @!P0 BRA `(.L_x_48) ;  /* 0x0000000000608947 */ /* 0x000fea0003800000 */
[----:B------:R-:W-:Y:S01]  /*29a0*/  UMOV UR5, 0x10 ;  /* 0x0000001000057882 */ /* 0x000fe20000000000 */
[----:B------:R-:W-:Y:S01]  /*29b0*/  HFMA2 R0, -RZ, RZ, 0, 5.9604644775390625e-08 ;  /* 0x00000001ff007431 */ /* 0x000fe200000001ff */
[----:B------:R-:W-:-:S03]  /*29c0*/  MOV R2, 0xffff ;  /* 0x0000ffff00027802 */ /* 0x000fc60000000f00 */
[----:B------:R-:W-:Y:S04]  /*29d0*/  DEPBAR.LE SB1, 0x36 ;  /* 0x00009d800000791a */ /* 0x000fe80000000000 */
[----:B------:R-:W1:Y:S02]  /*29e0*/  UTCATOMSWS.FIND_AND_SET.ALIGN UP0, UR5, UR5 ;  /* 0x00000005000575e3 */ /* 0x000e640008000800 */
[----:B-1----:R-:W-:Y:S01]  /*29f0*/  MOV R3, UR5 ;  /* 0x0000000500037c02 */ /* 0x002fe20008000f00 */
[----:B------:R-:W-:Y:S06]  /*2a00*/  BRA.U UP0, `(.L_x_49) ;  /* 0x0000000100187547 */ /* 0x000fec000b800000 */
.L_x_50:
[----:B------:R-:W-:Y:S05]  /*2a10*/  NANOSLEEP 0x64 ;  /* 0x000000640000795d */ /* 0x000fea0003800000 */
[----:B------:R-:W-:-:S05]  /*2a20*/  UMOV UR5, 0x10 ;  /* 0x0000001000057882 */ /* 0x000fca0000000000 */
[----:B------:R-:W-:Y:S04]  /*2a30*/  DEPBAR.LE SB1, 0x36 ;  /* 0x00009d800000791a */ /* 0x000fe80000000000 */
[----:B------:R-:W1:Y:S02]  /*2a40*/  UTCATOMSWS.FIND_AND_SET.ALIGN UP0, UR5, UR5 ;  /* 0x00000005000575e3 */ /* 0x000e640008000800 */
[----:B-1----:R-:W-:Y:S01]  /*2a50*/  MOV R3, UR5 ;  /* 0x0000000500037c02 */ /* 0x002fe20008000f00 */
[----:B------:R-:W-:Y:S05]  /*2a60*/  BRA.U !UP0, `(.L_x_50) ;  /* 0xfffffffd08e87547 */ /* 0x000fea000b83ffff */
.L_x_49:
[-C--:B------:R-:W-:Y:S02]  /*2a70*/  SHF.L.U32 R2, R2, R3.reuse, RZ ;  /* 0x0000000302027219 */ /* 0x080fe400000006ff */
[----:B------:R-:W-:Y:S01]  /*2a80*/  SHF.L.U32 R0, R0, R3, RZ ;  /* 0x0000000300007219 */ /* 0x000fe200000006ff */
[----:B------:R-:W-:Y:S02]  /*2a90*/  IMAD.SHL.U32 R3, R3, 0x20, RZ ;  /* 0x0000002003037824 */ /* 0x000fe400078e00ff */
[----:B------:R1:W-:Y:S04]  /*2aa0*/  ATOMS.OR RZ, [UR4+0x14], R2 ;  /* 0x00001402ffff798c */ /* 0x0003e8000b000004 */
[----:B------:R1:W-:Y:S04]  /*2ab0*/  ATOMS.OR RZ, [UR4+0x18], R0 ;  /* 0x00001800ffff798c */ /* 0x0003e8000b000004 */
[----:B------:R1:W-:Y:S01]  /*2ac0*/  STS [UR37+0x110], R3 ;  /* 0x00011003ff007988 */ /* 0x0003e20008000825 */
[----:B------:R-:W-:Y:S05]  /*2ad0*/  BRA `(.L_x_48) ;  /* 0x0000000000107947 */ /* 0x000fea0003800000 */
.L_x_47:
[----:B------:R-:W-:Y:S02]  /*2ae0*/  MOV R0, 0xffffffff ;  /* 0xffffffff00007802 */ /* 0x000fe40000000f00 */
[----:B------:R-:W-:-:S03]  /*2af0*/  MOV R2, 0x2b20 ;  /* 0x00002b2000027802 */ /* 0x000fc60000000f00 */
[----:B------:R1:W-:Y:S04]  /*2b00*/  STS [UR37+0x110], R0 ;  /* 0x00011000ff007988 */ /* 0x0003e80008000825 */
[----:B-1-3-5:R-:W-:Y:S05]  /*2b10*/  CALL.REL.NOINC `($__internal_1_$__cuda_sm10x_tcgen05_guardrail_trap_phase_invalid_during_alloc) ;  /* 0x0000004c00447944 */ /* 0x02afea0003c00000 */
.L_x_48:
[----:B------:R-:W-:Y:S05]  /*2b20*/  WARPSYNC.ALL ;  /* 0x0000000000007948 */ /* 0x000fea0003800000 */
[----:B------:R-:W2:Y:S01]  /*2b30*/  S2UR UR5, SR_CgaCtaId ;  /* 0x00000000000579c3 */ /* 0x000ea20000008800 */
[----:B------:R-:W-:Y:S01]  /*2b40*/  UMOV UR4, 0x400 ;  /* 0x0000040000047882 */ /* 0x000fe20000000000 */
[----:B------:R-:W-:-:S06]  /*2b50*/  NOP ;  /* 0x0000000000007918 */ /* 0x000fcc0000000000 */
[----:B------:R-:W-:Y:S06]  /*2b60*/  BAR.ARV 0x6, 0xa0 ;  /* 0x0182800000007b1d */ /* 0x000fec0000002000 */
[----:B------:R-:W4:Y:S01]  /*2b70*/  LDCU UR7, c[0x0][0x38c] ;  /* 0x00007180ff0777ac */ /* 0x000f220008000800 */
[----:B------:R-:W-:Y:S01]  /*2b80*/  IMAD.MOV.U32 R11, RZ, RZ, 0x1 ;  /* 0x00000001ff0b7424 */ /* 0x000fe200078e00ff */
[----:B------:R-:W-:Y:S01]  /*2b90*/  CS2R R8, SRZ ;  /* 0x0000000000087805 */ /* 0x000fe2000001ff00 */
[----:B------:R-:W-:Y:S01]  /*2ba0*/  IMAD.MOV.U32 R10, RZ, RZ, RZ ;  /* 0x000000ffff0a7224 */ /* 0x000fe200078e00ff */
[----:B------:R-:W3:Y:S01]  /*2bb0*/  LDCU UR6, c[0x0][0x38c] ;  /* 0x00007180ff0677ac */ /* 0x000ee20008000800 */
[----:B------:R-:W-:Y:S01]  /*2bc0*/  UMOV UR15, URZ ;  /* 0x000000ff000f7c82 */ /* 0x000fe20008000000 */
[----:B------:R-:W-:Y:S01]  /*2bd0*/  UMOV UR14, URZ ;  /* 0x000000ff000e7c82 */ /* 0x000fe20008000000 */
[----:B--2---:R-:W-:Y:S01]  /*2be0*/  ULEA UR5, UR5, UR4, 0x18 ;  /* 0x0000000405057291 */ /* 0x004fe2000f8ec0ff */
[----:B------:R-:W-:Y:S01]  /*2bf0*/  UMOV UR24, 0x0 ;  /* 0x0000000000187882 */ /* 0x000fe20000000000 */
[----:B------:R-:W-:-:S02]  /*2c00*/  UMOV UR25, 0x4100910 ;  /* 0x0410091000197882 */ /* 0x000fc40000000000 */
[----:B------:R-:W-:Y:S02]  /*2c10*/  UIADD3 UR10, UPT, UPT, UR5, 0x6800, URZ ;  /* 0x00006800050a7890 */ /* 0x000fe4000fffe0ff */
[----:B------:R-:W-:Y:S02]  /*2c20*/  UIADD3 UR11, UPT, UPT, UR5, 0xa800, URZ ;  /* 0x0000a800050b7890 */ /* 0x000fe4000fffe0ff */
[----:B----4-:R-:W-:Y:S01]  /*2c30*/  UIADD3 UR7, UPT, UPT, UR7, 0x1f, URZ ;  /* 0x0000001f07077890 */ /* 0x010fe2000fffe0ff */
[----:B-1----:R-:W1:Y:S01]  /*2c40*/  LDS R0, [UR5+0x110] ;  /* 0x00011005ff007984 */ /* 0x002e620008000800 */
[----:B------:R-:W-:Y:S02]  /*2c50*/  USHF.R.U32.HI UR10, URZ, 0x4, UR10 ;  /* 0x00000004ff0a7899 */ /* 0x000fe4000801160a */
[----:B------:R-:W-:Y:S02]  /*2c60*/  USHF.R.S32.HI UR4, URZ, 0x1f, UR7 ;  /* 0x0000001fff047899 */ /* 0x000fe40008011407 */
[----:B------:R-:W-:-:S02]  /*2c70*/  USHF.R.U32.HI UR11, URZ, 0x4, UR11 ;  /* 0x00000004ff0b7899 */ /* 0x000fc4000801160b */
[----:B------:R-:W-:Y:S02]  /*2c80*/  ULEA.HI UR4, UR4, UR7, URZ, 0x5 ;  /* 0x0000000704047291 */ /* 0x000fe4000f8f28ff */
[----:B------:R-:W-:Y:S02]  /*2c90*/  ULOP3.LUT UR10, UR10, 0x3fff, URZ, 0xc0, !UPT ;  /* 0x00003fff0a0a7892 */ /* 0x000fe4000f8ec0ff */
[----:B------:R-:W-:Y:S02]  /*2ca0*/  USHF.R.S32.HI UR4, URZ, 0x5, UR4 ;  /* 0x00000005ff047899 */ /* 0x000fe40008011404 */
[----:B------:R-:W-:Y:S02]  /*2cb0*/  ULOP3.LUT UR11, UR11, 0x3fff, URZ, 0xc0, !UPT ;  /* 0x00003fff0b0b7892 */ /* 0x000fe4000f8ec0ff */
[----:B------:R-:W-:Y:S01]  /*2cc0*/  UISETP.LT.AND UP0, UPT, UR4, 0x1, UPT ;  /* 0x000000010400788c */ /* 0x000fe2000bf01270 */
[----:B------:R-:W-:Y:S01]  /*2cd0*/  UMOV UR22, 0x0 ;  /* 0x0000000000167882 */ /* 0x000fe20000000000 */
[----:B------:R-:W-:-:S02]  /*2ce0*/  UMOV UR23, 0x4100910 ;  /* 0x0410091000177882 */ /* 0x000fc40000000000 */
[----:B------:R-:W-:Y:S02]  /*2cf0*/  USEL UR9, UR4, 0x1, !UP0 ;  /* 0x0000000104097887 */ /* 0x000fe4000c000000 */
[----:B------:R-:W-:Y:S02]  /*2d00*/  ULOP3.LUT UR10, UR10, 0x10000, URZ, 0xfc, !UPT ;  /* 0x000100000a0a7892 */ /* 0x000fe4000f8efcff */
[----:B------:R-:W-:Y:S02]  /*2d10*/  ULOP3.LUT UR11, UR11, 0x10000, URZ, 0xfc, !UPT ;  /* 0x000100000b0b7892 */ /* 0x000fe4000f8efcff */
[----:B------:R-:W-:Y:S02]  /*2d20*/  UIADD3 UR9, UPT, UPT, -UR9, URZ, URZ ;  /* 0x000000ff09097290 */ /* 0x000fe4000fffe1ff */
[----:B---3--:R-:W-:Y:S01]  /*2d30*/  UISETP.GE.AND UP3, UPT, UR6, 0x1, UPT ;  /* 0x000000010600788c */ /* 0x008fe2000bf66270 */
[----:B------:R-:W-:Y:S01]  /*2d40*/  UMOV UR20, 0x0 ;  /* 0x0000000000147882 */ /* 0x000fe20000000000 */
[----:B------:R-:W-:Y:S01]  /*2d50*/  UMOV UR21, 0x4100910 ;  /* 0x0410091000157882 */ /* 0x000fe20000000000 */
[----:B------:R-:W-:Y:S01]  /*2d60*/  UMOV UR18, 0x0 ;  /* 0x0000000000127882 */ /* 0x000fe20000000000 */
[----:B------:R-:W-:Y:S01]  /*2d70*/  UMOV UR19, 0x4100910 ;  /* 0x0410091000137882 */ /* 0x000fe20000000000 */
[----:B-1----:R-:W-:-:S15]  /*2d80*/  R2UR UR16, R0 ;  /* 0x00000000001072ca */ /* 0x002fde00000e0000 */
.L_x_57:
[----:B------:R-:W-:Y:S02]  /*2d90*/  LEA R0, R10, UR5, 0x3 ;  /* 0x000000050a007c11 */ /* 0x000fe4000f8e18ff */
[----:B------:R-:W-:Y:S02]  /*2da0*/  SHF.L.U32 R5, R9, 0x1f, RZ ;  /* 0x0000001f09057819 */ /* 0x000fe400000006ff */
[----:B------:R-:W-:Y:S01]  /*2db0*/  PLOP3.LUT P0, PT, PT, PT, UP3, 0x80, 0x8 ;  /* 0x000000000008781c */ /* 0x000fe20003f0f038 */
[----:B------:R-:W-:Y:S01]  /*2dc0*/  VIADD R3, R0, 0x70 ;  /* 0x0000007000037836 */ /* 0x000fe20000000000 */
[----:B-1----:R-:W1:Y:S02]  /*2dd0*/  SYNCS.PHASECHK.TRANS64.TRYWAIT P1, [R0+URZ+0x60], R5 ;  /* 0x00006005000075a7 */ /* 0x002e6400080211ff */
[----:B-1-3--:R-:W-:Y:S09]  /*2de0*/  @!P1 BRA `(.L_x_51) ;  /* 0x0000004400049947 */ /* 0x00aff20003800000 */
.L_x_124:
[----:B------:R-:W-:Y:S01]  /*2df0*/  LEA R4, R10, UR5, 0x4 ;  /* 0x000000050a047c11 */ /* 0x000fe2000f8e20ff */
[----:B------:R-:W-:Y:S01]  /*2e00*/  @UP3 ULEA UR6, UR14, UR5, 0x3 ;  /* 0x000000050e063291 */ /* 0x000fe2000f8e18ff */
[----:B------:R-:W-:Y:S01]  /*2e10*/  PLOP3.LUT P2, PT, PT, PT, PT, 0x80, 0x8 ;  /* 0x000000000008781c */ /* 0x000fe20003f4f070 */
[----:B------:R-:W-:Y:S01]  /*2e20*/  ULEA UR7, UR15, UR5, 0x3 ;  /* 0x000000050f077291 */ /* 0x000fe2000f8e18ff */
[----:B------:R-:W-:Y:S02]  /*2e30*/  PRMT R3, RZ, 0x654, R3 ;  /* 0x00000654ff037816 */ /* 0x000fe40000000003 */
[----:B-1----:R-:W1:Y:S01]  /*2e40*/  LDS.128 R4, [R4+0xf0] ;  /* 0x0000f00004047984 */ /* 0x002e620000000c00 */
[----:B------:R-:W-:Y:S02]  /*2e50*/  @P0 SHF.L.U32 R2, R8, 0x1f, RZ ;  /* 0x0000001f08020819 */ /* 0x000fe400000006ff */
[----:B------:R-:W-:Y:S01]  /*2e60*/  SHF.L.U32 R0, R11, 0x1f, RZ ;  /* 0x0000001f0b007819 */ /* 0x000fe200000006ff */
[----:B------:R-:W-:Y:S01]  /*2e70*/  @!PT LDS RZ, [RZ] ;  /* 0x00000000fffff984 */ /* 0x000fe20000000800 */
[----:B------:R-:W-:Y:S01]  /*2e80*/  @!PT LDS RZ, [RZ] ;  /* 0x00000000fffff984 */ /* 0x000fe20000000800 */
[----:B------:R-:W-:Y:S01]  /*2e90*/  @!PT LDS RZ, [RZ] ;  /* 0x00000000fffff984 */ /* 0x000fe20000000800 */
[----:B------:R-:W-:Y:S01]  /*2ea0*/  @!PT LDS RZ, [RZ] ;  /* 0x00000000fffff984 */ /* 0x000fe20000000800 */
[----:B------:R2:W-:Y:S06]  /*2eb0*/  MEMBAR.ALL.CTA ;  /* 0x0000000000007992 */ /* 0x0005ec0000008000 */
[----:B--2---:R-:W2:Y:S02]  /*2ec0*/  FENCE.VIEW.ASYNC.S ;  /* 0x00000000000073c6 */ /* 0x004ea40000000000 */
[----:B--2---:R2:W-:Y:S01]  /*2ed0*/  SYNCS.ARRIVE.TRANS64.RED.A1T0 RZ, [R3+URZ], RZ ;  /* 0x000000ff03ff79a7 */ /* 0x0045e200081004ff */
[----:B------:R2:W3:Y:S01]  /*2ee0*/  @P0 SYNCS.PHASECHK.TRANS64.TRYWAIT P2, [UR6], R2 ;  /* 0x00000002ff0005a7 */ /* 0x0004e20008041106 */
[----:B------:R-:W-:Y:S01]  /*2ef0*/  ULEA.HI UR6, UR15, UR15, URZ, 0x1 ;  /* 0x0000000f0f067291 */ /* 0x000fe2000f8f08ff */
[----:B-1----:R-:W-:-:S03]  /*2f00*/  LOP3.LUT P1, RZ, R6, 0x1, RZ, 0xc0, !PT ;  /* 0x0000000106ff7812 */ /* 0x002fc6000782c0ff */
[----:B------:R-:W-:Y:S02]  /*2f10*/  USHF.L.U32 UR8, UR6, 0x5, URZ ;  /* 0x0000000506087899 */ /* 0x000fe400080006ff */
[----:B------:R-:W-:Y:S02]  /*2f20*/  ULOP3.LUT UR6, UR6, 0xffe, URZ, 0xc0, !UPT ;  /* 0x00000ffe06067892 */ /* 0x000fe4000f8ec0ff */
[----:B------:R-:W-:Y:S02]  /*2f30*/  ULOP3.LUT UR8, UR8, 0xffffffc0, URZ, 0xc0, !UPT ;  /* 0xffffffc008087892 */ /* 0x000fe4000f8ec0ff */
[----:B------:R-:W-:Y:S02]  /*2f40*/  UIADD3 UR6, UPT, UPT, -UR6, UR15, URZ ;  /* 0x0000000f06067290 */ /* 0x000fe4000fffe1ff */
[----:B------:R-:W-:Y:S01]  /*2f50*/  UIADD3 UR8, UPT, UPT, UR16, UR8, URZ ;  /* 0x0000000810087290 */ /* 0x000fe2000fffe0ff */
[----:B------:R-:W1:Y:S03]  /*2f60*/  SYNCS.PHASECHK.TRANS64.TRYWAIT P0, [UR7+0xa0], R0 ;  /* 0x0000a000ff0075a7 */ /* 0x000e660008001107 */
[----:B------:R-:W-:Y:S01]  /*2f70*/  ULEA UR8, UR6, UR8, 0x14 ;  /* 0x0000000806087291 */ /* 0x000fe2000f8ea0ff */
[----:B-123--:R-:W-:Y:S11]  /*2f80*/  @!P0 BRA `(.L_x_52) ;  /* 0x0000004000b08947 */ /* 0x00eff60003800000 */
.L_x_126:
[----:B------:R-:W-:Y:S01]  /*2f90*/  IADD3 R10, PT, PT, R10, 0x1, RZ ;  /* 0x000000010a0a7810 */ /* 0x000fe20007ffe0ff */
[----:B------:R-:W-:Y:S06]  /*2fa0*/  BRA.U !UP3, `(.L_x_53) ;  /* 0x000000010bc07547 */ /* 0x000fec000b800000 */
[----:B------:R-:W-:Y:S01]  /*2fb0*/  UPLOP3.LUT UP4, UPT, UPT, UPT, UPT, 0x40, 0x4 ;  /* 0x000000000004789c */ /* 0x000fe20003f8e870 */
[----:B------:R-:W-:Y:S01]  /*2fc0*/  UMOV UR13, UR9 ;  /* 0x00000009000d7c82 */ /* 0x000fe20008000000 */
[----:B------:R-:W-:Y:S01]  /*2fd0*/  UMOV UR12, UR4 ;  /* 0x00000004000c7c82 */ /* 0x000fe20008000000 */
[----:B------:R-:W-:-:S08]  /*2fe0*/  UMOV UR17, UR14 ;  /* 0x0000000e00117c82 */ /* 0x000fd00008000000 */
.L_x_56:
[----:B------:R-:W-:Y:S02]  /*2ff0*/  UIADD3 UR13, UPT, UPT, UR13, 0x1, URZ ;  /* 0x000000010d0d7890 */ /* 0x000fe4000fffe0ff */
[----:B--2---:R-:W-:Y:S02]  /*3000*/  ULEA UR6, UR17, UR5, 0x3 ;  /* 0x0000000511067291 */ /* 0x004fe4000f8e18ff */
[----:B------:R-:W-:Y:S01]  /*3010*/  UISETP.NE.AND UP0, UPT, UR13, URZ, UPT ;  /* 0x000000ff0d00728c */ /* 0x000fe2000bf05270 */
[----:B---3--:R-:W-:Y:S10]  /*3020*/  @P2 BRA `(.L_x_54) ;  /* 0x00000000000c2947 */ /* 0x008ff40003800000 */
[----:B-1----:R-:W-:Y:S04]  /*3030*/  SHF.L.U32 R3, R8, 0x1f, RZ ;  /* 0x0000001f08037819 */ /* 0x002fe800000006ff */
[----:B------:R-:W1:Y:S02]  /*3040*/  SYNCS.PHASECHK.TRANS64.TRYWAIT P0, [UR6], R3 ;  /* 0x00000003ff0075a7 */ /* 0x000e640008001106 */
[----:B-1----:R-:W-:Y:S05]  /*3050*/  @!P0 BRA `(.L_x_55) ;  /* 0x0000004000948947 */ /* 0x002fea0003800000 */
.L_x_54:
[----:B------:R-:W-:Y:S01]  /*3060*/  UISETP.NE.AND UP1, UPT, UR12, 0x1, UPT ;  /* 0x000000010c00788c */ /* 0x000fe2000bf25270 */
[----:B------:R-:W-:Y:S01]  /*3070*/  PLOP3.LUT P2, PT, PT, PT, PT, 0x80, 0x8 ;  /* 0x000000000008781c */ /* 0x000fe20003f4f070 */
[----:B------:R-:W-:Y:S02]  /*3080*/  UIADD3 UR14, UPT, UPT, UR17, 0x1, URZ ;  /* 0x00000001110e7890 */ /* 0x000fe4000fffe0ff */
[----:B------:R-:W-:Y:S02]  /*3090*/  ULEA UR28, UR17, UR11, 0x9 ;  /* 0x0000000b111c7291 */ /* 0x000fe4000f8e48ff */
[----:B------:R-:W-:Y:S01]  /*30a0*/  UISETP.NE.AND UP2, UPT, UR14, 0x2, UPT ;  /* 0x000000020e00788c */ /* 0x000fe2000bf45270 */
[----:B------:R-:W-:Y:S01]  /*30b0*/  PLOP3.LUT P0, PT, PT, PT, UP1, 0x80, 0x8 ;  /* 0x000000000008781c */ /* 0x000fe20003f0f018 */
[----:B------:R-:W-:Y:S02]  /*30c0*/  UIADD3 UR40, UPT, UPT, UR28, 0x2, URZ ;  /* 0x000000021c287890 */ /* 0x000fe4000fffe0ff */
[----:B------:R-:W-:Y:S02]  /*30d0*/  USEL UR27, URZ, 0x1, UP2 ;  /* 0x00000001ff1b7887 */ /* 0x000fe40009000000 */
[----:B------:R-:W-:Y:S02]  /*30e0*/  USEL UR14, UR14, URZ, UP2 ;  /* 0x000000ff0e0e7287 */ /* 0x000fe40009000000 */
[----:B------:R-:W-:Y:S02]  /*30f0*/  UIADD3 UR36, UPT, UPT, UR28, 0x4, URZ ;  /* 0x000000041c247890 */ /* 0x000fe4000fffe0ff */
[----:B------:R-:W-:Y:S01]  /*3100*/  @UP1 ULEA UR26, UR14, UR5, 0x3 ;  /* 0x000000050e1a1291 */ /* 0x000fe2000f8e18ff */
[----:B------:R-:W-:Y:S01]  /*3110*/  LOP3.LUT R8, R8, UR27, RZ, 0x3c, !PT ;  /* 0x0000001b08087c12 */ /* 0x000fe2000f8e3cff */
[----:B------:R-:W-:Y:S02]  /*3120*/  UIADD3 UR32, UPT, UPT, UR28, 0x6, URZ ;  /* 0x000000061c207890 */ /* 0x000fe4000fffe0ff */
[----:B------:R-:W-:Y:S01]  /*3130*/  UIADD3 UR6, UPT, UPT, UR6, 0x10, URZ ;  /* 0x0000001006067890 */ /* 0x000fe2000fffe0ff */
[----:B-1----:R-:W-:Y:S01]  /*3140*/  @P0 SHF.L.U32 R0, R8, 0x1f, RZ ;  /* 0x0000001f08000819 */ /* 0x002fe200000006ff */
[----:B------:R-:W-:Y:S01]  /*3150*/  UIADD3 UR12, UPT, UPT, UR12, -0x1, URZ ;  /* 0xffffffff0c0c7890 */ /* 0x000fe2000fffe0ff */
[----:B------:R-:W-:Y:S02]  /*3160*/  UMOV UR29, 0x40004040 ;  /* 0x40004040001d7882 */ /* 0x000fe40000000000 */
[----:B------:R2:W3:Y:S01]  /*3170*/  @P0 SYNCS.PHASECHK.TRANS64.TRYWAIT P2, [UR26], R0 ;  /* 0x00000000ff0005a7 */ /* 0x0004e2000804111a */
[----:B------:R-:W-:Y:S01]  /*3180*/  ULEA UR26, UR17, UR10, 0x9 ;  /* 0x0000000a111a7291 */ /* 0x000fe2000f8e48ff */
[----:B------:R-:W-:Y:S01]  /*3190*/  UMOV UR27, 0x40004040 ;  /* 0x40004040001b7882 */ /* 0x000fe20000000000 */
[----:B------:R-:W-:Y:S02]  /*31a0*/  UMOV UR41, 0x40004040 ;  /* 0x4000404000297882 */ /* 0x000fe40000000000 */
[----:B------:R-:W-:Y:S02]  /*31b0*/  UIADD3 UR38, UPT, UPT, UR26, 0x2, URZ ;  /* 0x000000021a267890 */ /* 0x000fe4000fffe0ff */
[----:B------:R-:W-:Y:S02]  /*31c0*/  UIADD3 UR34, UPT, UPT, UR26, 0x4, URZ ;  /* 0x000000041a227890 */ /* 0x000fe4000fffe0ff */
[----:B------:R-:W-:Y:S01]  /*31d0*/  UIADD3 UR30, UPT, UPT, UR26, 0x6, URZ ;  /* 0x000000061a1e7890 */ /* 0x000fe2000fffe0ff */
[----:B------:R2:W-:Y:S01]  /*31e0*/  UTCHMMA gdesc[UR26], gdesc[UR28], tmem[UR8], tmem[UR24], idesc[UR25], UP4 ;  /* 0x00ff181c1a0075ea */ /* 0x0005e2000a000008 */
[----:B------:R-:W-:Y:S01]  /*31f0*/  UPLOP3.LUT UP4, UPT, UPT, UPT, UPT, 0x80, 0x8 ;  /* 0x000000000008789c */ /* 0x000fe20003f8f070 */
[----:B------:R-:W-:Y:S01]  /*3200*/  UMOV UR39, 0x40004040 ;  /* 0x4000404000277882 */ /* 0x000fe20000000000 */
[----:B------:R-:W-:Y:S01]  /*3210*/  UMOV UR37, 0x40004040 ;  /* 0x4000404000257882 */ /* 0x000fe20000000000 */
[----:B------:R2:W-:Y:S01]  /*3220*/  UTCHMMA gdesc[UR38], gdesc[UR40], tmem[UR8], tmem[UR22], idesc[UR23], UPT ;  /* 0x00ff1628260075ea */ /* 0x0005e2000b800008 */
[----:B------:R-:W-:Y:S01]  /*3230*/  UMOV UR35, 0x40004040 ;  /* 0x4000404000237882 */ /* 0x000fe20000000000 */
[----:B------:R-:W-:Y:S01]  /*3240*/  UMOV UR33, 0x40004040 ;  /* 0x4000404000217882 */ /* 0x000fe20000000000 */
[----:B------:R-:W-:Y:S01]  /*3250*/  UMOV UR31, 0x40004040 ;  /* 0x40004040001f7882 */ /* 0x000fe20000000000 */
[----:B------:R2:W-:Y:S01]  /*3260*/  UTCHMMA gdesc[UR34], gdesc[UR36], tmem[UR8], tmem[UR20], idesc[UR21], UPT ;  /* 0x00ff1424220075ea */ /* 0x0005e2000b800008 */
[----:B------:R2:W-:Y:S01]  /*3270*/  UTCHMMA gdesc[UR30], gdesc[UR32], tmem[UR8], tmem[UR18], idesc[UR19], UPT ;  /* 0x00ff12201e0075ea */ /* 0x0005e2000b800008 */
[----:B------:R2:W-:Y:S01]  /*3280*/  UTCBAR [UR6], URZ ;  /* 0x000000ff060073e9 */ /* 0x0005e200080000ff */
[----:B------:R-:W-:Y:S01]  /*3290*/  UMOV UR17, UR14 ;  /* 0x0000000e00117c82 */ /* 0x000fe20008000000 */
[----:B------:R-:W-:Y:S05]  /*32a0*/  BRA.U UP0, `(.L_x_56) ;  /* 0xfffffffd00507547 */ /* 0x000fea000b83ffff */
.L_x_53:
[----:B------:R-:W-:Y:S01]  /*32b0*/  UIADD3 UR15, UPT, UPT, UR15, 0x1, URZ ;  /* 0x000000010f0f7890 */ /* 0x000fe2000fffe0ff */
[C---:B------:R-:W-:Y:S01]  /*32c0*/  ISETP.NE.AND P0, PT, R10.reuse, 0x2, PT ;  /* 0x000000020a00780c */ /* 0x040fe20003f05270 */
[----:B------:R-:W-:Y:S02]  /*32d0*/  UIADD3 UR7, UPT, UPT, UR7, 0x80, URZ ;  /* 0x0000008007077890 */ /* 0x000fe4000fffe0ff */
[----:B------:R-:W-:Y:S01]  /*32e0*/  UISETP.NE.AND UP0, UPT, UR15, 0x4, UPT ;  /* 0x000000040f00788c */ /* 0x000fe2000bf05270 */
[----:B-12---:R-:W-:Y:S02]  /*32f0*/  SEL R0, RZ, 0x1, P0 ;  /* 0x00000001ff007807 */ /* 0x006fe40000000000 */
[----:B------:R-:W-:Y:S01]  /*3300*/  SEL R10, R10, RZ, P0 ;  /* 0x000000ff0a0a7207 */ /* 0x000fe20000000000 */
[----:B------:R-:W-:Y:S01]  /*3310*/  USEL UR6, URZ, 0x1, UP0 ;  /* 0x00000001ff067887 */ /* 0x000fe20008000000 */
[----:B------:R-:W-:Y:S01]  /*3320*/  LOP3.LUT R9, R9, R0, RZ, 0x3c, !PT ;  /* 0x0000000009097212 */ /* 0x000fe200078e3cff */
[----:B------:R-:W-:Y:S01]  /*3330*/  USEL UR15, UR15, URZ, UP0 ;  /* 0x000000ff0f0f7287 */ /* 0x000fe20008000000 */
[----:B------:R1:W-:Y:S03]  /*3340*/  UTCBAR [UR7], URZ ;  /* 0x000000ff070073e9 */ /* 0x0003e600080000ff */
[----:B------:R-:W-:Y:S01]  /*3350*/  LOP3.LUT R11, R11, UR6, RZ, 0x3c, !PT ;  /* 0x000000060b0b7c12 */ /* 0x000fe2000f8e3cff */
[----:B------:R-:W-:Y:S07]  /*3360*/  @P1 BRA `(.L_x_57) ;  /* 0xfffffff800881947 */ /* 0x000fee000383ffff */
[----:B------:R-:W2:Y:S01]  /*3370*/  S2UR UR4, SR_CgaCtaId ;  /* 0x00000000000479c3 */ /* 0x000ea20000008800 */
[----:B------:R-:W-:Y:S01]  /*3380*/  ELECT P0, URZ, PT ;  /* 0x0000000000ff782f */ /* 0x000fe20003800000 */
[----:B------:R-:W-:Y:S01]  /*3390*/  IMAD.MOV.U32 R0, RZ, RZ, 0x1 ;  /* 0x00000001ff007424 */ /* 0x000fe200078e00ff */
[----:B------:R-:W-:Y:S01]  /*33a0*/  UIADD3 UR5, UPT, UPT, UR5, 0xa0, URZ ;  /* 0x000000a005057890 */ /* 0x000fe2000fffe0ff */
[----:B------:R-:W-:Y:S01]  /*33b0*/  SHF.L.U32 R3, R11, 0x1f, RZ ;  /* 0x0000001f0b037819 */ /* 0x000fe200000006ff */
[----:B------:R-:W-:-:S03]  /*33c0*/  UMOV UR6, 0x40 ;  /* 0x0000004000067882 */ /* 0x000fc60000000000 */
[----:B------:R-:W-:Y:S01]  /*33d0*/  UVIRTCOUNT.DEALLOC.SMPOOL 0x80 ;  /* 0x000000800000784c */ /* 0x000fe20000000000 */
[----:B--2---:R-:W-:Y:S02]  /*33e0*/  ULEA UR4, UR4, UR6, 0x18 ;  /* 0x0000000604047291 */ /* 0x004fe4000f8ec0ff */
[----:B------:R-:W-:-:S07]  /*33f0*/  ULEA UR6, UR15, UR5, 0x3 ;  /* 0x000000050f067291 */ /* 0x000fce000f8e18ff */
[----:B------:R2:W-:Y:S02]  /*3400*/  @P0 STS.U8 [UR4+0x1c], R0 ;  /* 0x00001c00ff000988 */ /* 0x0005e40008000004 */
[----:B------:R-:W4:Y:S02]  /*3410*/  SYNCS.PHASECHK.TRANS64.TRYWAIT P0, [UR6], R3 ;  /* 0x00000003ff0075a7 */ /* 0x000f240008001106 */
[----:B--2-4-:R-:W-:Y:S05]  /*3420*/  @!P0 BRA `(.L_x_58) ;  /* 0x0000003c00b88947 */ /* 0x014fea0003800000 */
.L_x_129:
[----:B-1----:R-:W-:-:S04]  /*3430*/  UIADD3 UR7, UPT, UPT, UR15, 0x1, URZ ;  /* 0x000000010f077890 */ /* 0x002fc8000fffe0ff */
[----:B------:R-:W-:-:S04]  /*3440*/  UISETP.NE.AND UP0, UPT, UR7, 0x4, UPT ;  /* 0x000000040700788c */ /* 0x000fc8000bf05270 */
[----:B------:R-:W-:Y:S02]  /*3450*/  USEL UR8, URZ, 0x1, UP0 ;  /* 0x00000001ff087887 */ /* 0x000fe40008000000 */
[----:B------:R-:W-:-:S04]  /*3460*/  USEL UR7, UR7, URZ, UP0 ;  /* 0x000000ff07077287 */ /* 0x000fc80008000000 */
[----:B------:R-:W-:Y:S01]  /*3470*/  ULEA UR6, UR7, UR5, 0x3 ;  /* 0x0000000507067291 */ /* 0x000fe2000f8e18ff */
[----:B------:R-:W-:-:S04]  /*3480*/  LOP3.LUT R2, R11, UR8, RZ, 0x3c, !PT ;  /* 0x000000080b027c12 */ /* 0x000fc8000f8e3cff */
[----:B--2---:R-:W-:-:S04]  /*3490*/  SHF.L.U32 R3, R2, 0x1f, RZ ;  /* 0x0000001f02037819 */ /* 0x004fc800000006ff */
[----:B------:R-:W1:Y:S02]  /*34a0*/  SYNCS.PHASECHK.TRANS64.TRYWAIT P0, [UR6], R3 ;  /* 0x00000003ff0075a7 */ /* 0x000e640008001106 */
[----:B-1----:R-:W-:Y:S05]  /*34b0*/  @!P0 BRA `(.L_x_59) ;  /* 0x0000003c00ac8947 */ /* 0x002fea0003800000 */
.L_x_131:
[----:B------:R-:W-:-:S04]  /*34c0*/  UIADD3 UR7, UPT, UPT, UR7, 0x1, URZ ;  /* 0x0000000107077890 */ /* 0x000fc8000fffe0ff */
[----:B------:R-:W-:-:S04]  /*34d0*/  UISETP.NE.AND UP0, UPT, UR7, 0x4, UPT ;  /* 0x000000040700788c */ /* 0x000fc8000bf05270 */
[----:B------:R-:W-:Y:S02]  /*34e0*/  USEL UR8, URZ, 0x1, UP0 ;  /* 0x00000001ff087887 */ /* 0x000fe40008000000 */
[----:B------:R-:W-:-:S04]  /*34f0*/  USEL UR7, UR7, URZ, UP0 ;  /* 0x000000ff07077287 */ /* 0x000fc80008000000 */
[----:B------:R-:W-:Y:S01]  /*3500*/  ULEA UR6, UR7, UR5, 0x3 ;  /* 0x0000000507067291 */ /* 0x000fe2000f8e18ff */
[----:B------:R-:W-:-:S04]  /*3510*/  LOP3.LUT R2, R2, UR8, RZ, 0x3c, !PT ;  /* 0x0000000802027c12 */ /* 0x000fc8000f8e3cff */
[----:B-1----:R-:W-:-:S04]  /*3520*/  SHF.L.U32 R3, R2, 0x1f, RZ ;  /* 0x0000001f02037819 */ /* 0x002fc800000006ff */
[----:B------:R-:W1:Y:S02]  /*3530*/  SYNCS.PHASECHK.TRANS64.TRYWAIT P0, [UR6], R3 ;  /* 0x00000003ff0075a7 */ /* 0x000e640008001106 */
[----:B-1----:R-:W-:Y:S05]  /*3540*/  @!P0 BRA `(.L_x_60) ;  /* 0x0000003c00a08947 */ /* 0x002fea0003800000 */
.L_x_133:
[----:B------:R-:W-:-:S04]  /*3550*/  UIADD3 UR7, UPT, UPT, UR7, 0x1, URZ ;  /* 0x0000000107077890 */ /* 0x000fc8000fffe0ff */
[----:B------:R-:W-:-:S04]  /*3560*/  UISETP.NE.AND UP0, UPT, UR7, 0x4, UPT ;  /* 0x000000040700788c */ /* 0x000fc8000bf05270 */
[----:B------:R-:W-:Y:S02]  /*3570*/  USEL UR6, URZ, 0x1, UP0 ;  /* 0x00000001ff067887 */ /* 0x000fe40008000000 */
[----:B------:R-:W-:-:S04]  /*3580*/  USEL UR7, UR7, URZ, UP0 ;  /* 0x000000ff07077287 */ /* 0x000fc80008000000 */
[----:B------:R-:W-:Y:S01]  /*3590*/  ULEA UR7, UR7, UR5, 0x3 ;  /* 0x0000000507077291 */ /* 0x000fe2000f8e18ff */
[----:B-1----:R-:W-:-:S04]  /*35a0*/  LOP3.LUT R3, R2, UR6, RZ, 0x3c, !PT ;  /* 0x0000000602037c12 */ /* 0x002fc8000f8e3cff */
[----:B------:R-:W-:-:S04]  /*35b0*/  SHF.L.U32 R3, R3, 0x1f, RZ ;  /* 0x0000001f03037819 */ /* 0x000fc800000006ff */
[----:B------:R-:W1:Y:S02]  /*35c0*/  SYNCS.PHASECHK.TRANS64.TRYWAIT P0, [UR7], R3 ;  /* 0x00000003ff0075a7 */ /* 0x000e640008001107 */
[----:B-1----:R-:W-:Y:S05]  /*35d0*/  @!P0 BRA `(.L_x_61) ;  /* 0x0000003c00948947 */ /* 0x002fea0003800000 */
.L_x_135:
[----:B------:R-:W-:Y:S01]  /*35e0*/  NOP ;  /* 0x0000000000007918 */ /* 0x000fe20000000000 */
[----:B-1----:R-:W1:Y:S01]  /*35f0*/  LDS R0, [UR4+0x14] ;  /* 0x00001404ff007984 */ /* 0x002e620008000800 */
[----:B------:R-:W-:Y:S01]  /*3600*/  ULOP3.LUT UR6, UR16, 0xffff, URZ, 0xc0, !UPT ;  /* 0x0000ffff10067892 */ /* 0x000fe2000f8ec0ff */
[----:B------:R-:W-:Y:S01]  /*3610*/  UMOV UR8, 0xffff ;  /* 0x0000ffff00087882 */ /* 0x000fe20000000000 */
[----:B------:R-:W-:Y:S02]  /*3620*/  UMOV UR5, 0x1 ;  /* 0x0000000100057882 */ /* 0x000fe40000000000 */
[----:B------:R-:W-:-:S04]  /*3630*/  USHF.R.U32.HI UR6, URZ, 0x5, UR6 ;  /* 0x00000005ff067899 */ /* 0x000fc80008011606 */
[----:B------:R-:W-:Y:S02]  /*3640*/  USHF.L.U32 UR8, UR8, UR6, URZ ;  /* 0x0000000608087299 */ /* 0x000fe400080006ff */
[----:B------:R-:W-:-:S04]  /*3650*/  USHF.L.U32 UR5, UR5, UR6, URZ ;  /* 0x0000000605057299 */ /* 0x000fc800080006ff */
[----:B-1----:R-:W-:-:S04]  /*3660*/  LOP3.LUT R0, R0, UR8, RZ, 0xc0, !PT ;  /* 0x0000000800007c12 */ /* 0x002fc8000f8ec0ff */
[----:B------:R-:W-:-:S13]  /*3670*/  ISETP.NE.AND P0, PT, R0, UR8, PT ;  /* 0x0000000800007c0c */ /* 0x000fda000bf05270 */
[----:B------:R-:W-:Y:S05]  /*3680*/  @P0 BRA `(.L_x_62) ;  /* 0x0000000000580947 */ /* 0x000fea0003800000 */
[----:B------:R-:W1:Y:S02]  /*3690*/  LDS R0, [UR4+0x18] ;  /* 0x00001804ff007984 */ /* 0x000e640008000800 */
[----:B-1----:R-:W-:-:S04]  /*36a0*/  LOP3.LUT R0, R0, UR5, RZ, 0xc0, !PT ;  /* 0x0000000500007c12 */ /* 0x002fc8000f8ec0ff */
[----:B------:R-:W-:-:S13]  /*36b0*/  ISETP.NE.AND P0, PT, R0, UR5, PT ;  /* 0x0000000500007c0c */ /* 0x000fda000bf05270 */
[----:B------:R-:W-:Y:S05]  /*36c0*/  @P0 BRA `(.L_x_63) ;  /* 0x00000000003c0947 */ /* 0x000fea0003800000 */
[----:B------:R-:W1:Y:S01]  /*36d0*/  S2R R2, SR_LANEID ;  /* 0x0000000000027919 */ /* 0x000e620000000000 */
[----:B------:R-:W-:Y:S01]  /*36e0*/  ULOP3.LUT UR8, URZ, UR8, URZ, 0x33, !UPT ;  /* 0x00000008ff087292 */ /* 0x000fe2000f8e33ff */
[----:B------:R-:W-:Y:S01]  /*36f0*/  LOP3.LUT R4, RZ, UR5, RZ, 0x33, !PT ;  /* 0x00000005ff047c12 */ /* 0x000fe2000f8e33ff */
[----:B------:R-:W-:Y:S02]  /*3700*/  VOTEU.ANY UR7, UPT, PT ;  /* 0x0000000000077886 */ /* 0x000fe400038e0100 */
[----:B------:R-:W-:Y:S01]  /*3710*/  UFLO.U32 UR7, UR7 ;  /* 0x00000007000772bd */ /* 0x000fe200080e0000 */
[----:B------:R-:W2:Y:S01]  /*3720*/  REDUX UR5, R4 ;  /* 0x00000000040573c4 */ /* 0x000ea20000000000 */
[----:B------:R-:W-:-:S06]  /*3730*/  IMAD.U32 R0, RZ, RZ, UR8 ;  /* 0x00000008ff007e24 */ /* 0x000fcc000f8e00ff */
[----:B------:R4:W-:Y:S01]  /*3740*/  UTCATOMSWS.AND URZ, UR8 ;  /* 0x0000000800ff79e3 */ /* 0x0009e20008000000 */
[----:B------:R-:W3:Y:S01]  /*3750*/  REDUX UR6, R0 ;  /* 0x00000000000673c4 */ /* 0x000ee20000000000 */
[----:B-1----:R-:W-:Y:S01]  /*3760*/  ISETP.EQ.U32.AND P0, PT, R2, UR7, PT ;  /* 0x0000000702007c0c */ /* 0x002fe2000bf02070 */
[----:B--2---:R-:W-:Y:S01]  /*3770*/  IMAD.U32 R2, RZ, RZ, UR5 ;  /* 0x00000005ff027e24 */ /* 0x004fe2000f8e00ff */
[----:B---3--:R-:W-:-:S11]  /*3780*/  MOV R3, UR6 ;  /* 0x0000000600037c02 */ /* 0x008fd60008000f00 */
[----:B------:R4:W-:Y:S04]  /*3790*/  @P0 ATOMS.AND RZ, [UR4+0x14], R3 ;  /* 0x00001403ffff098c */ /* 0x0009e8000a800004 */
[----:B------:R4:W-:Y:S01]  /*37a0*/  @P0 ATOMS.AND RZ, [UR4+0x18], R2 ;  /* 0x00001802ffff098c */ /* 0x0009e2000a800004 */
[----:B------:R-:W-:Y:S05]  /*37b0*/  BRA `(.L_x_64) ;  /* 0x0000000000147947 */ /* 0x000fea0003800000 */
.L_x_63:
[----:B------:R-:W-:Y:S02]  /*37c0*/  MOV R2, 0x37e0 ;  /* 0x000037e000027802 */ /* 0x000fe40000000f00 */
[----:B---3-5:R-:W-:Y:S05]  /*37d0*/  CALL.REL.NOINC `($__internal_0_$__cuda_sm10x_tcgen05_guardrail_trap_col_being_dealloced_not_returned_by_alloc) ;  /* 0x0000004000087944 */ /* 0x028fea0003c00000 */
[----:B------:R-:W-:Y:S05]  /*37e0*/  BRA `(.L_x_64) ;  /* 0x0000000000087947 */ /* 0x000fea0003800000 */
.L_x_62:
[----:B------:R-:W-:Y:S02]  /*37f0*/  MOV R2, 0x3810 ;  /* 0x0000381000027802 */ /* 0x000fe40000000f00 */
[----:B---3-5:R-:W-:Y:S05]  /*3800*/  CALL.REL.NOINC `($__internal_2_$__cuda_sm10x_tcgen05_guardrail_trap_unallocated_columns_being_dealloced) ;  /* 0x0000004000147944 */ /* 0x028fea0003c00000 */
.L_x_64:
[----:B------:R-:W-:Y:S01]  /*3810*/  NOP ;  /* 0x0000000000007918 */ /* 0x000fe20000000000 */
[----:B----4-:R-:W-:Y:S05]  /*3820*/  EXIT ;  /* 0x000000000000794d */ /* 0x010fea0003800000 */
.L_x_46:
[----:B------:R-:W-:-:S09]  /*3830*/  UISETP.NE.OR UP2, UPT, UR8, 0x3, !UP2 ;  /* 0x000000030800788c */ /* 0x000fd2000d745670 */
[----:B------:R-:W-:Y:S05]  /*3840*/  BRA.U UP2, `(.L_x_65) ;  /* 0x0000000d02b07547 */ /* 0x000fea000b800000 */
[----:B------:R-:W1:Y:S01]  /*3850*/  LDC R0, c[0x0][0xb30] ;  /* 0x0002cc00ff007b82 */ /* 0x000e620000000800 */
[----:B------:R-:W2:Y:S01]  /*3860*/  LDCU.64 UR8, c[0x0][0x888] ;  /* 0x00011100ff0877ac */ /* 0x000ea20008000a00 */
[----:B------:R-:W-:Y:S02]  /*3870*/  HFMA2 R25, -RZ, RZ, 0, 0 ;  /* 0x00000000ff197431 */ /* 0x000fe400000001ff */
[----:B------:R-:W-:Y:S01]  /*3880*/  IMAD.MOV.U32 R34, RZ, RZ, 0x1 ;  /* 0x00000001ff227424 */ /* 0x000fe200078e00ff */
[----:B------:R-:W-:Y:S01]  /*3890*/  MOV R23, 0x2000 ;  /* 0x0000200000177802 */ /* 0x000fe20000000f00 */
[----:B------:R-:W4:Y:S01]  /*38a0*/  LDCU.64 UR4, c[0x0][0x890] ;  /* 0x00011200ff0477ac */ /* 0x000f220008000a00 */
[----:B------:R-:W-:Y:S01]  /*38b0*/  IMAD.MOV.U32 R27, RZ, RZ, RZ ;  /* 0x000000ffff1b7224 */ /* 0x000fe200078e00ff */
[----:B------:R-:W3:Y:S01]  /*38c0*/  LDC R19, c[0x0][0x370] ;  /* 0x0000dc00ff137b82 */ /* 0x000ee20000000800 */
[----:B------:R-:W-:Y:S01]  /*38d0*/  UMOV UR7, 0x400 ;  /* 0x0000040000077882 */ /* 0x000fe20000000000 */
[----:B------:R-:W-:-:S02]  /*38e0*/  UPLOP3.LUT UP1, UPT, UPT, UPT, UPT, 0x40, 0x4 ;  /* 0x000000000004789c */ /* 0x000fc40003f2e870 */
[----:B------:R-:W-:Y:S01]  /*38f0*/  ULEA UR7, UR37, UR7, 0x18 ;  /* 0x0000000725077291 */ /* 0x000fe2000f8ec0ff */
[----:B------:R-:W-:-:S03]  /*3900*/  UMOV UR13, URZ ;  /* 0x000000ff000d7c82 */ /* 0x000fc60008000000 */
[----:B------:R-:W3:Y:S01]  /*3910*/  LDC R2, c[0x0][0xb0c] ;  /* 0x0002c300ff027b82 */ /* 0x000ee20000000800 */
[----:B--2---:R-:W-:Y:S02]  /*3920*/  UISETP.NE.U32.AND UP3, UPT, UR8, URZ, UPT ;  /* 0x000000ff0800728c */ /* 0x004fe4000bf65070 */
[----:B----4-:R-:W-:-:S05]  /*3930*/  UISETP.NE.U32.AND UP4, UPT, UR4, URZ, UPT ;  /* 0x000000ff0400728c */ /* 0x010fca000bf85070 */
[----:B------:R-:W2:Y:S01]  /*3940*/  LDC R18, c[0x0][0xb20] ;  /* 0x0002c800ff127b82 */ /* 0x000ea20000000800 */
[----:B-1----:R-:W-:Y:S01]  /*3950*/  ISETP.NE.AND P1, PT, R0, 0x1, PT ;  /* 0x000000010000780c */ /* 0x002fe20003f25270 */
[----:B------:R-:W-:Y:S02]  /*3960*/  UISETP.NE.AND.EX UP3, UPT, UR9, URZ, UPT, UP3 ;  /* 0x000000ff0900728c */ /* 0x000fe4000bf65330 */
[----:B------:R-:W-:-:S04]  /*3970*/  UISETP.NE.AND.EX UP4, UPT, UR5, URZ, UPT, UP4 ;  /* 0x000000ff0500728c */ /* 0x000fc8000bf85340 */
[----:B-----5:R-:W1:Y:S08]  /*3980*/  LDC.64 R32, c[0x0][0x348] ;  /* 0x0000d200ff207b82 */ /* 0x020e700000000a00 */
[----:B------:R-:W4:Y:S08]  /*3990*/  LDC.64 R16, c[0x0][0xb10] ;  /* 0x0002c400ff107b82 */ /* 0x000f300000000a00 */
[----:B------:R-:W1:Y:S08]  /*39a0*/  LDC.64 R6, c[0x0][0xb18] ;  /* 0x0002c600ff067b82 */ /* 0x000e700000000a00 */
[----:B------:R-:W1:Y:S08]  /*39b0*/  LDC.64 R4, c[0x0][0xb28] ;  /* 0x0002ca00ff047b82 */ /* 0x000e700000000a00 */
[----:B--23--:R-:W1:Y:S02]  /*39c0*/  LDC R22, c[0x0][0x374] ;  /* 0x0000dd00ff167b82 */ /* 0x00ce640000000800 */
.L_x_74:
[----:B------:R-:W-:Y:S02]  /*39d0*/  LEA R0, R27, UR7, 0x3 ;  /* 0x000000071b007c11 */ /* 0x000fe4000f8e18ff */
[----:B------:R-:W-:Y:S02]  /*39e0*/  SHF.L.U32 R3, R25, 0x1f, RZ ;  /* 0x0000001f19037819 */ /* 0x000fe400000006ff */
[----:B------:R-:W-:Y:S02]  /*39f0*/  LEA R28, R27, UR7, 0x4 ;  /* 0x000000071b1c7c11 */ /* 0x000fe4000f8e20ff */
[----:B--2---:R-:W2:Y:S02]  /*3a00*/  SYNCS.PHASECHK.TRANS64.TRYWAIT P0, [R0+URZ+0x60], R3 ;  /* 0x00006003000075a7 */ /* 0x004ea400080011ff */
[----:B--2---:R-:W-:Y:S05]  /*3a10*/  @!P0 BRA `(.L_x_66) ;  /* 0x00000038009c8947 */ /* 0x004fea0003800000 */
.L_x_136:
[----:B------:R-:W-:Y:S01]  /*3a20*/  ISETP.GE.AND P0, PT, R26, 0x1, PT ;  /* 0x000000011a00780c */ /* 0x000fe20003f06270 */
[----:B------:R-:W3:Y:S01]  /*3a30*/  LDS.128 R28, [R28+0xf0] ;  /* 0x0000f0001c1c7984 */ /* 0x000ee20000000c00 */
[----:B--2---:R-:W-:Y:S01]  /*3a40*/  VIADD R0, R0, 0x70 ;  /* 0x0000007000007836 */ /* 0x004fe20000000000 */
[----:B------:R-:W-:Y:S01]  /*3a50*/  @!PT LDS RZ, [RZ] ;  /* 0x00000000fffff984 */ /* 0x000fe20000000800 */
[----:B------:R-:W-:Y:S01]  /*3a60*/  @!PT LDS RZ, [RZ] ;  /* 0x00000000fffff984 */ /* 0x000fe20000000800 */
[----:B------:R-:W-:Y:S01]  /*3a70*/  @!PT LDS RZ, [RZ] ;  /* 0x00000000fffff984 */ /* 0x000fe20000000800 */
[----:B------:R-:W-:Y:S01]  /*3a80*/  @!PT LDS RZ, [RZ] ;  /* 0x00000000fffff984 */ /* 0x000fe20000000800 */
[----:B------:R2:W-:Y:S06]  /*3a90*/  MEMBAR.ALL.CTA ;  /* 0x0000000000007992 */ /* 0x0005ec0000008000 */
[----:B--2---:R-:W2:Y:S01]  /*3aa0*/  FENCE.VIEW.ASYNC.S ;  /* 0x00000000000073c6 */ /* 0x004ea20000000000 */
[----:B------:R-:W-:Y:S04]  /*3ab0*/  PRMT R0, RZ, 0x654, R0 ;  /* 0x00000654ff007816 */ /* 0x000fe80000000000 */
[----:B--2---:R2:W-:Y:S01]  /*3ac0*/  SYNCS.ARRIVE.TRANS64.RED.A1T0 RZ, [R0+URZ], RZ ;  /* 0x000000ff00ff79a7 */ /* 0x0045e200081004ff */
[----:B---3--:R-:W-:Y:S11]  /*3ad0*/  LOP3.LUT P3, RZ, R30, 0x1, RZ, 0xc0, !PT ;  /* 0x000000011eff7812 */ /* 0x008ff6000786c0ff */
[----:B------:R-:W-:Y:S02]  /*3ae0*/  @!UPT UIADD3 URZ, UPT, UPT, URZ, URZ, URZ ;  /* 0x000000fffffff290 */ /* 0x000fe4000fffe0ff */
[----:B------:R-:W-:Y:S02]  /*3af0*/  @P3 MOV R13, R28 ;  /* 0x0000001c000d3202 */ /* 0x000fe40000000f00 */
[----:B------:R-:W-:Y:S01]  /*3b00*/  @P3 LOP3.LUT R8, R29, 0xffff, RZ, 0xc0, !PT ;  /* 0x0000ffff1d083812 */ /* 0x000fe200078ec0ff */
[----:B--2---:R-:W-:Y:S06]  /*3b10*/  @!P0 BRA `(.L_x_67) ;  /* 0x0000000000a48947 */ /* 0x004fec0003800000 */
[----:B-1----:R-:W-:Y:S01]  /*3b20*/  IMAD.HI.U32 R37, R22, R7, RZ ;  /* 0x0000000716257227 */ /* 0x002fe200078e00ff */
[----:B------:R-:W-:Y:S02]  /*3b30*/  ISETP.NE.AND P0, PT, R6, 0x1, PT ;  /* 0x000000010600780c */ /* 0x000fe40003f05270 */
[----:B------:R-:W-:Y:S01]  /*3b40*/  ISETP.NE.AND P2, PT, R26, 0x1, PT ;  /* 0x000000011a00780c */ /* 0x000fe20003f45270 */
[----:B----4-:R-:W-:Y:S01]  /*3b50*/  IMAD.HI.U32 R36, R19, R16, RZ ;  /* 0x0000001013247227 */ /* 0x010fe200078e00ff */
[----:B------:R-:W-:Y:S02]  /*3b60*/  SHF.R.U32.HI R37, RZ, R18, R37 ;  /* 0x00000012ff257219 */ /* 0x000fe40000011625 */
[----:B------:R-:W-:Y:S01]  /*3b70*/  ISETP.NE.AND P4, PT, R2, 0x1, PT ;  /* 0x000000010200780c */ /* 0x000fe20003f85270 */
[----:B------:R-:W-:Y:S01]  /*3b80*/  IMAD.HI.U32 R38, R13, R16, RZ ;  /* 0x000000100d267227 */ /* 0x000fe200078e00ff */
[----:B------:R-:W-:Y:S02]  /*3b90*/  SHF.R.U32.HI R36, RZ, R17, R36 ;  /* 0x00000011ff247219 */ /* 0x000fe40000011624 */
[----:B------:R-:W-:Y:S01]  /*3ba0*/  SEL R3, R22, R37, !P0 ;  /* 0x0000002516037207 */ /* 0x000fe20004000000 */
[C---:B------:R-:W-:Y:S01]  /*3bb0*/  IMAD.HI.U32 R37, R8.reuse, R7, RZ ;  /* 0x0000000708257227 */ /* 0x040fe200078e00ff */
[----:B------:R-:W-:Y:S02]  /*3bc0*/  SEL R11, R19, R36, !P4 ;  /* 0x00000024130b7207 */ /* 0x000fe40006000000 */
[----:B------:R-:W-:Y:S01]  /*3bd0*/  SHF.R.U32.HI R38, RZ, R17, R38 ;  /* 0x00000011ff267219 */ /* 0x000fe20000011626 */
[----:B------:R-:W-:Y:S01]  /*3be0*/  IMAD.HI.U32 R40, R3, R4, RZ ;  /* 0x0000000403287227 */ /* 0x000fe200078e00ff */
[----:B------:R-:W-:Y:S03]  /*3bf0*/  SHF.R.U32.HI R37, RZ, R18, R37 ;  /* 0x00000012ff257219 */ /* 0x000fe60000011625 */
[----:B------:R-:W-:Y:S01]  /*3c00*/  IMAD.HI.U32 R36, R11, R4, RZ ;  /* 0x000000040b247227 */ /* 0x000fe200078e00ff */
[----:B------:R-:W-:Y:S02]  /*3c10*/  @P2 SHF.R.U32.HI R3, RZ, R5, R40 ;  /* 0x00000005ff032219 */ /* 0x000fe40000011628 */
[----:B------:R-:W-:Y:S02]  /*3c20*/  SEL R9, R8, R37, !P0 ;  /* 0x0000002508097207 */ /* 0x000fe40004000000 */
[----:B------:R-:W-:Y:S01]  /*3c30*/  @P2 SHF.R.U32.HI R11, RZ, R5, R36 ;  /* 0x00000005ff0b2219 */ /* 0x000fe20000011624 */
[C---:B------:R-:W-:Y:S01]  /*3c40*/  IMAD R10, R26.reuse, R3, RZ ;  /* 0x000000031a0a7224 */ /* 0x040fe200078e02ff */
[----:B------:R-:W-:Y:S01]  /*3c50*/  SEL R3, R13, R38, !P4 ;  /* 0x000000260d037207 */ /* 0x000fe20006000000 */
[C---:B------:R-:W-:Y:S03]  /*3c60*/  IMAD.HI.U32 R14, R9.reuse, R4, RZ ;  /* 0x00000004090e7227 */ /* 0x040fe600078e00ff */
[----:B------:R-:W-:Y:S01]  /*3c70*/  ISETP.GE.AND P0, PT, R9, R10, PT ;  /* 0x0000000a0900720c */ /* 0x000fe20003f06270 */
[C---:B------:R-:W-:Y:S01]  /*3c80*/  IMAD R12, R26.reuse, R11, RZ ;  /* 0x0000000b1a0c7224 */ /* 0x040fe200078e02ff */
[-C--:B------:R-:W-:Y:S04]  /*3c90*/  SHF.R.U32.HI R14, RZ, R5.reuse, R14 ;  /* 0x00000005ff0e7219 */ /* 0x080fe8000001160e */
[----:B------:R-:W-:Y:S02]  /*3ca0*/  ISETP.GE.OR P0, PT, R3, R12, P0 ;  /* 0x0000000c0300720c */ /* 0x000fe40000706670 */
[----:B------:R-:W-:Y:S05]  /*3cb0*/  SEL R15, R9, R14, !P2 ;  /* 0x0000000e090f7207 */ /* 0x000fea0005000000 */
[----:B------:R-:W-:Y:S04]  /*3cc0*/  IMAD.MOV R14, RZ, RZ, -R15 ;  /* 0x000000ffff0e7224 */ /* 0x000fe800078e0a0f */
[----:B------:R-:W-:Y:S02]  /*3cd0*/  IMAD R14, R26, R14, R9 ;  /* 0x0000000e1a0e7224 */ /* 0x000fe400078e0209 */
[C---:B------:R-:W-:Y:S05]  /*3ce0*/  @!P0 IMAD.HI.U32 R10, R3.reuse, R4, RZ ;  /* 0x00000004030a8227 */ /* 0x040fea00078e00ff */
[----:B------:R-:W-:Y:S04]  /*3cf0*/  @!P0 SHF.R.U32.HI R10, RZ, R5, R10 ;  /* 0x00000005ff0a8219 */ /* 0x000fe8000001160a */
[----:B------:R-:W-:Y:S01]  /*3d00*/  @!P0 SEL R0, R3, R10, !P2 ;  /* 0x0000000a03008207 */ /* 0x000fe20005000000 */
[----:B------:R-:W-:Y:S03]  /*3d10*/  IMAD.MOV R10, RZ, RZ, -R3 ;  /* 0x000000ffff0a7224 */ /* 0x000fe600078e0a03 */
[----:B------:R-:W-:Y:S01]  /*3d20*/  @!P0 IADD3 R15, PT, PT, R15, -R0, RZ ;  /* 0x800000000f0f8210 */ /* 0x000fe20007ffe0ff */
[----:B------:R-:W-:Y:S01]  /*3d30*/  @!P0 IMAD R0, R11, R14, R0 ;  /* 0x0000000e0b008224 */ /* 0x000fe200078e0200 */
[----:B------:R-:W-:Y:S01]  /*3d40*/  IADD3 R11, PT, PT, -R9, RZ, RZ ;  /* 0x000000ff090b7210 */ /* 0x000fe20007ffe1ff */
[----:B------:R-:W-:Y:S02]  /*3d50*/  IMAD R13, R2, R10, R13 ;  /* 0x0000000a020d7224 */ /* 0x000fe400078e020d */
[----:B------:R-:W-:Y:S02]  /*3d60*/  @!P0 IMAD R9, R15, R26, R3 ;  /* 0x0000001a0f098224 */ /* 0x000fe400078e0203 */
[----:B------:R-:W-:Y:S02]  /*3d70*/  @!P0 IMAD.MOV.U32 R3, RZ, RZ, R0 ;  /* 0x000000ffff038224 */ /* 0x000fe400078e0000 */
[----:B------:R-:W-:Y:S02]  /*3d80*/  IMAD R8, R6, R11, R8 ;  /* 0x0000000b06087224 */ /* 0x000fe400078e0208 */
[----:B------:R-:W-:Y:S02]  /*3d90*/  IMAD R13, R3, R2, R13 ;  /* 0x00000002030d7224 */ /* 0x000fe400078e020d */
[----:B------:R-:W-:Y:S02]  /*3da0*/  IMAD R8, R9, R6, R8 ;  /* 0x0000000609087224 */ /* 0x000fe400078e0208 */
.L_x_67:
[----:B------:R-:W-:Y:S05]  /*3db0*/  BRA.U UP1, `(.L_x_68) ;  /* 0x0000000101107547 */ /* 0x000fea000b800000 */
[----:B------:R-:W-:Y:S04]  /*3dc0*/  MOV R0, UR6 ;  /* 0x0000000600007c02 */ /* 0x000fe80008000f00 */
[----:B------:R-:W-:Y:S04]  /*3dd0*/  SHF.L.U32 R3, R0, 0x1f, RZ ;  /* 0x0000001f00037819 */ /* 0x000fe800000006ff */
[----:B------:R-:W2:Y:S02]  /*3de0*/  SYNCS.PHASECHK.TRANS64.TRYWAIT P0, [UR7+0x58], R3 ;  /* 0x00005803ff0075a7 */ /* 0x000ea40008001107 */
[----:B--2---:R-:W-:Y:S05]  /*3df0*/  @!P0 BRA `(.L_x_69) ;  /* 0x0000003400b88947 */ /* 0x004fea0003800000 */
.L_x_68:
[----:B------:R-:W-:Y:S02]  /*3e00*/  R2UR UR11, R21 ;  /* 0x00000000150b72ca */ /* 0x000fe400000e0000 */
[----:B------:R-:W-:Y:S02]  /*3e10*/  R2UR UR10, R20 ;  /* 0x00000000140a72ca */ /* 0x000fe400000e0000 */
[----:B------:R-:W-:Y:S04]  /*3e20*/  ISETP.NE.U32.AND P2, PT, RZ, UR4, PT ;  /* 0x00000004ff007c0c */ /* 0x000fe8000bf45070 */
[----:B------:R-:W-:Y:S05]  /*3e30*/  ISETP.NE.AND.EX P2, PT, RZ, UR5, PT, P2 ;  /* 0x00000005ff007c0c */ /* 0x000fea000bf45320 */
[----:B------:R-:W-:Y:S02]  /*3e40*/  USHF.L.U32 UR11, UR11, 0x6, URZ ;  /* 0x000000060b0b7899 */ /* 0x000fe400080006ff */
[----:B------:R-:W-:Y:S01]  /*3e50*/  USHF.L.U32 UR10, UR10, 0x6, URZ ;  /* 0x000000060a0a7899 */ /* 0x000fe200080006ff */
[----:B------:R-:W-:Y:S11]  /*3e60*/  BRA.U !UP4, `(.L_x_70) ;  /* 0x000000010c347547 */ /* 0x000ff6000b800000 */
[----:B------:R-:W-:Y:S01]  /*3e70*/  UPLOP3.LUT UP0, UPT, UPT, UPT, UP3, 0x80, 0x8 ;  /* 0x000000000008789c */ /* 0x000fe20003f0f030 */
[----:B--2---:R-:W-:Y:S02]  /*3e80*/  HFMA2 R0, -RZ, RZ, 0, 5.9604644775390625e-08 ;  /* 0x00000001ff007431 */ /* 0x004fe400000001ff */
[----:B------:R-:W-:Y:S03]  /*3e90*/  IMAD.MOV.U32 R67, RZ, RZ, 0x1 ;  /* 0x00000001ff437424 */ /* 0x000fe600078e00ff */
[----:B------:R-:W-:Y:S05]  /*3ea0*/  PLOP3.LUT P0, PT, PT, PT, UP0, 0x80, 0x8 ;  /* 0x000000000008781c */ /* 0x000fea0003f0f008 */
[----:B------:R-:W2:Y:S01]  /*3eb0*/  @UP0 LDCU.64 UR14, c[0x0][0x888] ;  /* 0x00011100ff0e07ac */ /* 0x000ea20008000a00 */
[----:B------:R-:W-:Y:S07]  /*3ec0*/  @UP0 UIMAD UR8, UR36, UR4, URZ ;  /* 0x00000004240802a4 */ /* 0x000fee000f8e02ff */
[----:B------:R-:W-:Y:S01]  /*3ed0*/  @!P0 PRMT R67, R0, 0x7610, R67 ;  /* 0x0000761000438816 */ /* 0x000fe20000000043 */
[----:B--2---:R-:W-:Y:S03]  /*3ee0*/  @UP0 UIMAD.WIDE UR14, UR8, 0x4, UR14 ;  /* 0x00000004080e08a5 */ /* 0x004fe6000f8e020e */
[----:B------:R-:W2:Y:S03]  /*3ef0*/  @!UP0 LDCU UR8, c[0x0][0x880] ;  /* 0x00011000ff0887ac */ /* 0x000ea60008000800 */
[----:B------:R-:W-:Y:S01]  /*3f00*/  IMAD.U32 R10, RZ, RZ, UR14 ;  /* 0x0000000eff0a7e24 */ /* 0x000fe2000f8e00ff */
[----:B------:R-:W-:Y:S05]  /*3f10*/  MOV R11, UR15 ;  /* 0x0000000f000b7c02 */ /* 0x000fea0008000f00 */
[----:B------:R3:W5:Y:S02]  /*3f20*/  @P0 LDG.E R35, desc[UR46][R10.64] ;  /* 0x0000002e0a230981 */ /* 0x000764000c1e1900 */
[----:B--23--:R-:W-:Y:S07]  /*3f30*/  @!P0 IMAD.U32 R35, RZ, RZ, UR8 ;  /* 0x00000008ff238e24 */ /* 0x00cfee000f8e00ff */
.L_x_70:
[----:B-----5:R-:W-:Y:S01]  /*3f40*/  @!P2 FSETP.EQ.AND P0, PT, R35, RZ, PT ;  /* 0x000000ff2300a20b */ /* 0x020fe20003f02000 */
[----:B------:R-:W-:Y:S01]  /*3f50*/  @!UPT UIADD3 URZ, UPT, UPT, URZ, URZ, URZ ;  /* 0x000000fffffff290 */ /* 0x000fe2000fffe0ff */
[----:B------:R-:W-:Y:S11]  /*3f60*/  @!P2 BRA `(.L_x_71) ;  /* 0x000000000014a947 */ /* 0x000ff60003800000 */
[----:B------:R-:W-:Y:S02]  /*3f70*/  LOP3.LUT P2, RZ, R67, 0xff, RZ, 0xc0, !PT ;  /* 0x000000ff43ff7812 */ /* 0x000fe4000784c0ff */
[----:B------:R-:W-:Y:S04]  /*3f80*/  PLOP3.LUT P0, PT, PT, PT, UP0, 0x80, 0x8 ;  /* 0x000000000008781c */ /* 0x000fe80003f0f008 */
[----:B------:R-:W-:Y:S07]  /*3f90*/  PLOP3.LUT P0, PT, P0, PT, PT, 0x8, 0x80 ;  /* 0x000000000080781c */ /* 0x000fee000070e170 */
[----:B------:R-:W-:Y:S11]  /*3fa0*/  @P2 FSETP.EQ.AND P0, PT, R35, RZ, PT ;  /* 0x000000ff2300220b */ /* 0x000ff60003f02000 */
[----:B------:R-:W-:Y:S02]  /*3fb0*/  @!UPT UIADD3 URZ, UPT, UPT, URZ, URZ, URZ ;  /* 0x000000fffffff290 */ /* 0x000fe4000fffe0ff */
.L_x_71:
[----:B------:R-:W-:Y:S01]  /*3fc0*/  ULEA UR15, UR13, UR7, 0x3 ;  /* 0x000000070d0f7291 */ /* 0x000fe2000f8e18ff */
[----:B--2---:R-:W-:Y:S02]  /*3fd0*/  SHF.L.U32 R3, R34, 0x1f, RZ ;  /* 0x0000001f22037819 */ /* 0x004fe400000006ff */
[----:B------:R-:W-:Y:S04]  /*3fe0*/  ELECT P4, URZ, PT ;  /* 0x0000000000ff782f */ /* 0x000fe80003880000 */
[----:B------:R-:W-:Y:S02]  /*3ff0*/  PLOP3.LUT P4, PT, P0, P4, PT, 0xf2, 0x2f ;  /* 0x00000000002f781c */ /* 0x000fe40000789e72 */
[----:B------:R-:W2:Y:S11]  /*4000*/  SYNCS.PHASECHK.TRANS64.TRYWAIT P2, [UR15+0x38], R3 ;  /* 0x00003803ff0075a7 */ /* 0x000eb6000804110f */
[----:B-1----:R-:W-:Y:S05]  /*4010*/  @!P4 IADD3 R20, P0, PT, R32, 0x580, RZ ;  /* 0x000005802014c810 */ /* 0x002fea0007f1e0ff */
[----:B------:R-:W-:Y:S01]  /*4020*/  @!P4 IMAD.X R12, RZ, RZ, R33, P0 ;  /* 0x000000ffff0cc224 */ /* 0x000fe200000e0621 */
[----:B--2---:R-:W-:Y:S07]  /*4030*/  @!P2 BRA `(.L_x_72) ;  /* 0x000000340040a947 */ /* 0x004fee0003800000 */
.L_x_139:
[----:B------:R-:W2:Y:S01]  /*4040*/  LDC.64 R14, c[0x0][0xb10] ;  /* 0x0002c400ff0e7b82 */ /* 0x000ea20000000a00 */
[----:B------:R-:W-:Y:S01]  /*4050*/  @!P4 R2UR UR8, R12 ;  /* 0x000000000c08c2ca */ /* 0x000fe200000e0000 */
[----:B------:R-:W-:Y:S01]  /*4060*/  VOTEU.ALL UP2, P4 ;  /* 0x0000000000ff7886 */ /* 0x000fe20002040000 */
[----:B------:R-:W-:Y:S01]  /*4070*/  @!P4 R2UR UR9, R20 ;  /* 0x000000001409c2ca */ /* 0x000fe200000e0000 */
[----:B------:R-:W-:Y:S01]  /*4080*/  VOTEU.ALL UP1, P4 ;  /* 0x0000000000ff7886 */ /* 0x000fe20002020000 */
[----:B------:R-:W-:Y:S03]  /*4090*/  UMOV UR20, 0x0 ;  /* 0x0000000000147882 */ /* 0x000fe60000000000 */
[----:B------:R-:W3:Y:S01]  /*40a0*/  LDC.64 R10, c[0x0][0xb18] ;  /* 0x0002c600ff0a7b82 */ /* 0x000ee20000000a00 */
[----:B------:R-:W-:Y:S01]  /*40b0*/  UMOV UR21, 0x10000000 ;  /* 0x1000000000157882 */ /* 0x000fe20000000000 */
[----:B------:R-:W-:Y:S01]  /*40c0*/  UMOV UR12, UR36 ;  /* 0x00000024000c7c82 */ /* 0x000fe20008000000 */
[----:B------:R-:W-:Y:S01]  /*40d0*/  UIADD3 UR14, UPT, UPT, UR13, 0x1, URZ ;  /* 0x000000010d0e7890 */ /* 0x000fe2000fffe0ff */
[----:B------:R-:W-:Y:S01]  /*40e0*/  @P3 SHF.R.U32.HI R24, RZ, 0x10, R29 ;  /* 0x00000010ff183819 */ /* 0x000fe2000001161d */
[----:B------:R-:W-:Y:S03]  /*40f0*/  VIADD R27, R27, 0x1 ;  /* 0x000000011b1b7836 */ /* 0x000fe60000000000 */
[----:B-1----:R-:W1:Y:S01]  /*4100*/  @!P1 LDC R0, c[0x0][0xb20] ;  /* 0x0002c800ff009b82 */ /* 0x002e620000000800 */
[----:B------:R-:W-:Y:S01]  /*4110*/  UISETP.NE.AND UP5, UPT, UR14, 0x3, UPT ;  /* 0x000000030e00788c */ /* 0x000fe2000bfa5270 */
[----:B------:R-:W-:Y:S01]  /*4120*/  IMAD.U32 R21, RZ, RZ, UR8 ;  /* 0x00000008ff157e24 */ /* 0x000fe2000f8e00ff */
[----:B------:R-:W-:Y:S05]  /*4130*/  @!UP2 ULEA UR8, UR13, UR7, 0xd ;  /* 0x000000070d08a291 */ /* 0x000fea000f8e68ff */
[----:B------:R-:W5:Y:S01]  /*4140*/  @!P1 LDC R3, c[0x0][0xb0c] ;  /* 0x0002c300ff039b82 */ /* 0x000f620000000800 */
[----:B------:R-:W-:Y:S01]  /*4150*/  IMAD.U32 R20, RZ, RZ, UR9 ;  /* 0x00000009ff147e24 */ /* 0x000fe2000f8e00ff */
[----:B------:R-:W-:Y:S01]  /*4160*/  UIADD3 UR9, UPT, UPT, UR15, 0x20, URZ ;  /* 0x000000200f097890 */ /* 0x000fe2000fffe0ff */
[----:B------:R-:W-:Y:S01]  /*4170*/  @!P4 R2UR UR19, R21 ;  /* 0x000000001513c2ca */ /* 0x000fe200000e0000 */
[----:B------:R-:W-:Y:S02]  /*4180*/  @!UP2 UIADD3 UR8, UPT, UPT, UR8, 0x400, URZ ;  /* 0x000004000808a890 */ /* 0x000fe4000fffe0ff */
[----:B------:R-:W-:Y:S01]  /*4190*/  @!P4 R2UR UR18, R20 ;  /* 0x000000001412c2ca */ /* 0x000fe200000e0000 */
[----:B------:R-:W-:Y:S01]  /*41a0*/  @!P4 IMAD.MOV.U32 R20, RZ, RZ, 0x2000 ;  /* 0x00002000ff14c424 */ /* 0x000fe200078e00ff */
[----:B------:R-:W-:Y:S02]  /*41b0*/  UPRMT UR16, UR37, 0x654, UR9 ;  /* 0x0000065425107896 */ /* 0x000fe40008000009 */
[----:B------:R-:W-:Y:S02]  /*41c0*/  USEL UR17, URZ, 0x1, UP5 ;  /* 0x00000001ff117887 */ /* 0x000fe4000a800000 */
[----:B------:R-:W-:Y:S04]  /*41d0*/  USEL UR14, UR14, URZ, UP5 ;  /* 0x000000ff0e0e7287 */ /* 0x000fe8000a800000 */
[----:B------:R-:W-:Y:S01]  /*41e0*/  ULEA UR13, UR14, UR7, 0x3 ;  /* 0x000000070e0d7291 */ /* 0x000fe2000f8e18ff */
[----:B------:R-:W-:Y:S02]  /*41f0*/  LOP3.LUT R34, R34, UR17, RZ, 0x3c, !PT ;  /* 0x0000001122227c12 */ /* 0x000fe4000f8e3cff */
[----:B------:R1:W-:Y:S01]  /*4200*/  @!UP1 UTMALDG.3D [UR8], [UR18], desc[UR20] ;  /* 0x00001408120095b4 */ /* 0x0003e20008011000 */
[----:B------:R1:W-:Y:S01]  /*4210*/  @!P4 SYNCS.ARRIVE.TRANS64.RED.A0TR RZ, [UR15+0x20], R20 ;  /* 0x00002014ffffc9a7 */ /* 0x0003e2000830040f */
[----:B------:R-:W-:Y:S02]  /*4220*/  SHF.L.U32 R12, R34, 0x1f, RZ ;  /* 0x0000001f220c7819 */ /* 0x000fe400000006ff */
[----:B-----5:R-:W-:Y:S01]  /*4230*/  @!P1 ISETP.NE.AND P2, PT, R3, 0x1, PT ;  /* 0x000000010300980c */ /* 0x020fe20003f45270 */
[C---:B--2---:R-:W-:Y:S01]  /*4240*/  @!P1 IMAD.HI.U32 R14, R13.reuse, R14, RZ ;  /* 0x0000000e0d0e9227 */ /* 0x044fe200078e00ff */
[----:B---3--:R-:W-:Y:S03]  /*4250*/  @!P1 ISETP.NE.AND P0, PT, R10, 0x1, PT ;  /* 0x000000010a00980c */ /* 0x008fe60003f05270 */
[C---:B------:R-:W-:Y:S01]  /*4260*/  @!P1 IMAD.HI.U32 R11, R8.reuse, R11, RZ ;  /* 0x0000000b080b9227 */ /* 0x040fe200078e00ff */
[----:B------:R-:W-:Y:S04]  /*4270*/  @!P1 SHF.R.U32.HI R14, RZ, R15, R14 ;  /* 0x0000000fff0e9219 */ /* 0x000fe8000001160e */
[----:B-1----:R-:W-:Y:S01]  /*4280*/  @!P1 SHF.R.U32.HI R9, RZ, R0, R11 ;  /* 0x00000000ff099219 */ /* 0x002fe2000001160b */
[----:B------:R-:W-:Y:S01]  /*4290*/  SYNCS.ARRIVE.TRANS64.RED.A1T0 RZ, [UR16], RZ ;  /* 0x000000ffffff79a7 */ /* 0x000fe20008100410 */
[----:B------:R-:W-:Y:S02]  /*42a0*/  @!P1 SEL R14, R13, R14, !P2 ;  /* 0x0000000e0d0e9207 */ /* 0x000fe40005000000 */
[----:B------:R-:W-:Y:S01]  /*42b0*/  @!P1 SEL R9, R8, R9, !P0 ;  /* 0x0000000908099207 */ /* 0x000fe20004000000 */
[----:B------:R-:W1:Y:S04]  /*42c0*/  SYNCS.PHASECHK.TRANS64.TRYWAIT P5, [UR13+0x38], R12 ;  /* 0x0000380cff0075a7 */ /* 0x000e6800080a110d */
[----:B------:R-:W-:Y:S02]  /*42d0*/  @!P1 IMAD.IADD R0, R9, 0x1, -R14 ;  /* 0x0000000109009824 */ /* 0x000fe400078e0a0e */
[----:B------:R-:W-:Y:S02]  /*42e0*/  @!P1 IMAD.IADD R9, R14, 0x1, -R9 ;  /* 0x000000010e099824 */ /* 0x000fe400078e0a09 */
[----:B------:R-:W-:Y:S02]  /*42f0*/  @!P1 IMAD R13, R0, R3, R13 ;  /* 0x00000003000d9224 */ /* 0x000fe400078e020d */
[----:B------:R-:W-:Y:S01]  /*4300*/  @!P1 IMAD R8, R9, R10, R8 ;  /* 0x0000000a09089224 */ /* 0x000fe200078e0208 */
[----:B-1----:R-:W-:Y:S06]  /*4310*/  @!P5 BRA `(.L_x_73) ;  /* 0x0000003000a0d947 */ /* 0x002fec0003800000 */
.L_x_141:
[----:B-1----:R-:W-:Y:S01]  /*4320*/  @!P4 IADD3 R3, P0, PT, R32, 0x580, RZ ;  /* 0x000005802003c810 */ /* 0x002fe20007f1e0ff */
[----:B------:R-:W-:Y:S01]  /*4330*/  UMOV UR18, 0x0 ;  /* 0x0000000000127882 */ /* 0x000fe20000000000 */
[----:B------:R-:W-:Y:S01]  /*4340*/  UMOV UR19, 0x10000000 ;  /* 0x1000000000137882 */ /* 0x000fe20000000000 */
[----:B------:R-:W-:Y:S01]  /*4350*/  VOTEU.ALL UP1, P4 ;  /* 0x0000000000ff7886 */ /* 0x000fe20002020000 */
[----:B------:R-:W-:Y:S01]  /*4360*/  @!P4 R2UR UR9, R3 ;  /* 0x000000000309c2ca */ /* 0x000fe200000e0000 */
[----:B------:R-:W-:Y:S01]  /*4370*/  @!P4 IMAD.X R0, RZ, RZ, R33, P0 ;  /* 0x000000ffff00c224 */ /* 0x000fe200000e0621 */
[----:B------:R-:W-:Y:S01]  /*4380*/  UMOV UR12, UR36 ;  /* 0x00000024000c7c82 */ /* 0x000fe20008000000 */
[----:B------:R-:W-:Y:S01]  /*4390*/  @P3 R2UR UR36, R24 ;  /* 0x00000000182432ca */ /* 0x000fe200000e0000 */
[----:B------:R-:W-:Y:S01]  /*43a0*/  @!UP1 ULEA UR15, UR14, UR7, 0xd ;  /* 0x000000070e0f9291 */ /* 0x000fe2000f8e68ff */
[----:B------:R-:W-:Y:S01]  /*43b0*/  ISETP.NE.AND P0, PT, R27, 0x2, PT ;  /* 0x000000021b00780c */ /* 0x000fe20003f05270 */
[----:B------:R-:W-:Y:S01]  /*43c0*/  @!UP1 UIADD3 UR10, UPT, UPT, UR10, 0x20, URZ ;  /* 0x000000200a0a9890 */ /* 0x000fe2000fffe0ff */
[----:B------:R-:W-:Y:S01]  /*43d0*/  @!P4 R2UR UR8, R0 ;  /* 0x000000000008c2ca */ /* 0x000fe200000e0000 */
[----:B------:R-:W-:Y:S01]  /*43e0*/  IMAD.IADD R20, R8, 0x1, R66 ;  /* 0x0000000108147824 */ /* 0x000fe200078e0242 */
[----:B------:R-:W-:Y:S01]  /*43f0*/  SEL R0, RZ, 0x1, P0 ;  /* 0x00000001ff007807 */ /* 0x000fe20000000000 */
[----:B------:R-:W-:Y:S01]  /*4400*/  IMAD.IADD R21, R13, 0x1, R68 ;  /* 0x000000010d157824 */ /* 0x000fe200078e0244 */
[----:B------:R-:W-:Y:S02]  /*4410*/  SEL R27, R27, RZ, P0 ;  /* 0x000000ff1b1b7207 */ /* 0x000fe40000000000 */
[----:B------:R-:W-:Y:S01]  /*4420*/  IMAD.U32 R10, RZ, RZ, UR9 ;  /* 0x00000009ff0a7e24 */ /* 0x000fe2000f8e00ff */
[----:B------:R-:W-:Y:S01]  /*4430*/  UIADD3 UR9, UPT, UPT, UR13, 0x20, URZ ;  /* 0x000000200d097890 */ /* 0x000fe2000fffe0ff */
[----:B------:R-:W-:Y:S03]  /*4440*/  LOP3.LUT R25, R25, R0, RZ, 0x3c, !PT ;  /* 0x0000000019197212 */ /* 0x000fe600078e3cff */
[----:B------:R-:W-:Y:S02]  /*4450*/  @!P4 R2UR UR16, R10 ;  /* 0x000000000a10c2ca */ /* 0x000fe400000e0000 */
[----:B------:R-:W-:Y:S01]  /*4460*/  IMAD.U32 R11, RZ, RZ, UR8 ;  /* 0x00000008ff0b7e24 */ /* 0x000fe2000f8e00ff */
[----:B------:R-:W-:Y:S01]  /*4470*/  @!UP1 UIADD3 UR8, UPT, UPT, UR15, 0x400, URZ ;  /* 0x000004000f089890 */ /* 0x000fe2000fffe0ff */
[----:B------:R-:W-:Y:S01]  /*4480*/  VOTEU.ALL UP1, P4 ;  /* 0x0000000000ff7886 */ /* 0x000fe20002020000 */
[----:B------:R-:W-:Y:S02]  /*4490*/  UPRMT UR15, UR37, 0x654, UR9 ;  /* 0x00000654250f7896 */ /* 0x000fe40008000009 */
[----:B------:R-:W-:Y:S11]  /*44a0*/  @!P4 R2UR UR17, R11 ;  /* 0x000000000b11c2ca */ /* 0x000ff600000e0000 */
[----:B------:R-:W-:Y:S02]  /*44b0*/  @!UPT UIADD3 URZ, UPT, UPT, URZ, URZ, URZ ;  /* 0x000000fffffff290 */ /* 0x000fe4000fffe0ff */
[----:B------:R2:W-:Y:S01]  /*44c0*/  @!UP1 UTMALDG.3D [UR8], [UR16], desc[UR18] ;  /* 0x00001208100095b4 */ /* 0x0005e20008011000 */
[----:B------:R2:W-:Y:S01]  /*44d0*/  @!P4 SYNCS.ARRIVE.TRANS64.RED.A0TR RZ, [UR13+0x20], R23 ;  /* 0x00002017ffffc9a7 */ /* 0x0005e2000830040d */
[----:B------:R-:W-:Y:S04]  /*44e0*/  UIADD3 UR13, UPT, UPT, UR14, 0x1, URZ ;  /* 0x000000010e0d7890 */ /* 0x000fe8000fffe0ff */
[----:B------:R-:W-:Y:S04]  /*44f0*/  UISETP.NE.AND UP1, UPT, UR13, 0x3, UPT ;  /* 0x000000030d00788c */ /* 0x000fe8000bf25270 */
[----:B------:R-:W-:Y:S02]  /*4500*/  USEL UR14, URZ, 0x1, UP1 ;  /* 0x00000001ff0e7887 */ /* 0x000fe40008800000 */
[----:B------:R-:W-:Y:S02]  /*4510*/  USEL UR13, UR13, URZ, UP1 ;  /* 0x000000ff0d0d7287 */ /* 0x000fe40008800000 */
[----:B------:R-:W-:Y:S02]  /*4520*/  UPLOP3.LUT UP1, UPT, UPT, UPT, UPT, 0x80, 0x8 ;  /* 0x000000000008789c */ /* 0x000fe40003f2f070 */
[----:B------:R-:W-:Y:S01]  /*4530*/  LOP3.LUT R34, R34, UR14, RZ, 0x3c, !PT ;  /* 0x0000000e22227c12 */ /* 0x000fe2000f8e3cff */
[----:B------:R-:W-:Y:S01]  /*4540*/  SYNCS.ARRIVE.TRANS64.RED.A1T0 RZ, [UR15], RZ ;  /* 0x000000ffffff79a7 */ /* 0x000fe2000810040f */
[----:B------:R-:W-:Y:S07]  /*4550*/  @P3 BRA `(.L_x_74) ;  /* 0xfffffff4001c3947 */ /* 0x000fee000383ffff */
[----:B------:R-:W-:Y:S01]  /*4560*/  UIADD3 UR7, UPT, UPT, UR7, 0x38, URZ ;  /* 0x0000003807077890 */ /* 0x000fe2000fffe0ff */
[----:B------:R-:W-:-:S03]  /*4570*/  SHF.L.U32 R3, R34, 0x1f, RZ ;  /* 0x0000001f22037819 */ /* 0x000fc600000006ff */
[----:B------:R-:W-:-:S09]  /*4580*/  ULEA UR4, UR13, UR7, 0x3 ;  /* 0x000000070d047291 */ /* 0x000fd2000f8e18ff */
[----:B------:R-:W1:Y:S02]  /*4590*/  SYNCS.PHASECHK.TRANS64.TRYWAIT P0, [UR4], R3 ;  /* 0x00000003ff0075a7 */ /* 0x000e640008001104 */
[----:B-1----:R-:W-:Y:S05]  /*45a0*/  @!P0 BRA `(.L_x_75) ;  /* 0x0000003000148947 */ /* 0x002fea0003800000 */
.L_x_143:
        /* <DEDUP_REMOVED lines=9> */
.L_x_145:
[----:B------:R-:W-:-:S04]  /*4640*/  UIADD3 UR5, UPT, UPT, UR5, 0x1, URZ ;  /* 0x0000000105057890 */ /* 0x000fc8000fffe0ff */
[----:B------:R-:W-:-:S04]  /*4650*/  UISETP.NE.AND UP0, UPT, UR5, 0x3, UPT ;  /* 0x000000030500788c */ /* 0x000fc8000bf05270 */
[----:B------:R-:W-:Y:S02]  /*4660*/  USEL UR4, URZ, 0x1, UP0 ;  /* 0x00000001ff047887 */ /* 0x000fe40008000000 */
[----:B------:R-:W-:-:S04]  /*4670*/  USEL UR5, UR5, URZ, UP0 ;  /* 0x000000ff05057287 */ /* 0x000fc80008000000 */
[----:B------:R-:W-:Y:S01]  /*4680*/  ULEA UR5, UR5, UR7, 0x3 ;  /* 0x0000000705057291 */ /* 0x000fe2000f8e18ff */
[----:B-1----:R-:W-:-:S04]  /*4690*/  LOP3.LUT R3, R34, UR4, RZ, 0x3c, !PT ;  /* 0x0000000422037c12 */ /* 0x002fc8000f8e3cff */
[----:B------:R-:W-:Y:S01]  /*46a0*/  SHF.L.U32 R3, R3, 0x1f, RZ ;  /* 0x0000001f03037819 */ /* 0x000fe200000006ff */
[----:B------:R-:W-:-:S07]  /*46b0*/  IMAD.U32 R0, RZ, RZ, UR5 ;  /* 0x00000005ff007e24 */ /* 0x000fce000f8e00ff */
.L_x_77:
[----:B-1----:R1:W3:Y:S02]  /*46c0*/  SYNCS.PHASECHK.TRANS64.TRYWAIT P0, [R0+URZ], R3 ;  /* 0x00000003000075a7 */ /* 0x0022e400080011ff */
[----:B---3--:R-:W-:Y:S05]  /*46d0*/  @!P0 NANOSLEEP.SYNCS 0x989680 ;  /* 0x009896800000895d */ /* 0x008fea0003900000 */
[----:B------:R-:W3:Y:S02]  /*46e0*/  @!P0 SYNCS.PHASECHK.TRANS64 P0, [R0+URZ], R3 ;  /* 0x00000003000085a7 */ /* 0x000ee400080010ff */
[----:B--23--:R-:W-:Y:S05]  /*46f0*/  @P0 EXIT ;  /* 0x000000000000094d */ /* 0x00cfea0003800000 */
[----:B------:R-:W-:Y:S05]  /*4700*/  BRA `(.L_x_77) ;  /* 0xfffffffc00ec7947 */ /* 0x000fea000383ffff */
.L_x_65:
[----:B------:R-:W-:-:S06]  /*4710*/  UISETP.GE.AND UP1, UPT, UR8, 0x4, UPT ;  /* 0x000000040800788c */ /* 0x000fcc000bf26270 */
[----:B------:R-:W-:-:S13]  /*4720*/  PLOP3.LUT P0, PT, PT, PT, UP1, 0x80, 0x8 ;  /* 0x000000000008781c */ /* 0x000fda0003f0f018 */
[----:B------:R-:W-:Y:S05]  /*4730*/  @!P0 EXIT ;  /* 0x000000000000894d */ /* 0x000fea0003800000 */
[----:B------:R-:W-:Y:S01]  /*4740*/  BAR.SYNC.DEFER_BLOCKING 0x6, 0xa0 ;  /* 0x0182800000007b1d */ /* 0x000fe20000010000 */
[C---:B------:R-:W-:Y:S01]  /*4750*/  IMAD.SHL.U32 R0, R79.reuse, 0x20, RZ ;  /* 0x000000204f007824 */ /* 0x040fe200078e00ff */
[C---:B------:R-:W-:Y:S01]  /*4760*/  R2P PR, R79.reuse, 0x6 ;  /* 0x000000064f007804 */ /* 0x040fe20000000000 */
[C---:B------:R-:W-:Y:S02]  /*4770*/  IMAD.SHL.U32 R72, R79.reuse, 0x4, RZ ;  /* 0x000000044f487824 */ /* 0x040fe400078e00ff */
[C---:B------:R-:W-:Y:S01]  /*4780*/  IMAD.U32 R32, R79.reuse, 0x10000, RZ ;  /* 0x000100004f207824 */ /* 0x040fe200078e00ff */
[----:B------:R-:W-:Y:S02]  /*4790*/  UMOV UR48, 0x400 ;  /* 0x0000040000307882 */ /* 0x000fe40000000000 */
[----:B------:R-:W1:Y:S01]  /*47a0*/  LDC R71, c[0x0][0x370] ;  /* 0x0000dc00ff477b82 */ /* 0x000e620000000800 */
[----:B------:R-:W-:Y:S01]  /*47b0*/  ULEA UR48, UR37, UR48, 0x18 ;  /* 0x0000003025307291 */ /* 0x000fe2000f8ec0ff */
[C---:B------:R-:W-:Y:S01]  /*47c0*/  LOP3.LUT R7, R0.reuse, 0xe0, RZ, 0xc0, !PT ;  /* 0x000000e000077812 */ /* 0x040fe200078ec0ff */
[----:B------:R-:W-:Y:S01]  /*47d0*/  IMAD.SHL.U32 R5, R79, 0x10, RZ ;  /* 0x000000104f057824 */ /* 0x000fe200078e00ff */
[----:B------:R-:W-:Y:S01]  /*47e0*/  LOP3.LUT R0, R0, 0x100, RZ, 0xc0, !PT ;  /* 0x0000010000007812 */ /* 0x000fe200078ec0ff */
[----:B------:R-:W-:Y:S01]  /*47f0*/  IMAD.MOV.U32 R78, RZ, RZ, 0x8 ;  /* 0x00000008ff4e7424 */ /* 0x000fe200078e00ff */
[----:B------:R-:W-:Y:S01]  /*4800*/  LOP3.LUT R72, R7, 0x1c, R72, 0xf8, !PT ;  /* 0x0000001c07487812 */ /* 0x000fe200078ef848 */
[----:B------:R-:W-:Y:S01]  /*4810*/  IMAD.MOV.U32 R77, RZ, RZ, 0x10 ;  /* 0x00000010ff4d7424 */ /* 0x000fe200078e00ff */
[----:B------:R-:W2:Y:S01]  /*4820*/  LDC R28, c[0x0][0xb0c] ;  /* 0x0002c300ff1c7b82 */ /* 0x000ea20000000800 */
[----:B------:R-:W-:Y:S01]  /*4830*/  SHF.R.U32.HI R7, RZ, 0x2, R79 ;  /* 0x00000002ff077819 */ /* 0x000fe2000001164f */
[----:B------:R-:W-:Y:S01]  /*4840*/  IMAD.MOV.U32 R30, RZ, RZ, RZ ;  /* 0x000000ffff1e7224 */ /* 0x000fe200078e00ff */
[----:B------:R-:W-:Y:S01]  /*4850*/  LOP3.LUT R32, R32, 0x600000, RZ, 0xc0, !PT ;  /* 0x0060000020207812 */ /* 0x000fe200078ec0ff */
[----:B------:R-:W-:Y:S01]  /*4860*/  IMAD.MOV.U32 R76, RZ, RZ, RZ ;  /* 0x000000ffff4c7224 */ /* 0x000fe200078e00ff */
[----:B------:R-:W-:Y:S01]  /*4870*/  LOP3.LUT R5, R0, 0x600, R5, 0xf8, !PT ;  /* 0x0000060000057812 */ /* 0x000fe200078ef805 */
[----:B------:R-:W-:Y:S01]  /*4880*/  IMAD.MOV.U32 R82, RZ, RZ, RZ ;  /* 0x000000ffff527224 */ /* 0x000fe200078e00ff */
[----:B------:R-:W-:Y:S01]  /*4890*/  LOP3.LUT R72, R72, 0x4, R7, 0x78, !PT ;  /* 0x0000000448487812 */ /* 0x000fe200078e7807 */
[----:B------:R-:W4:Y:S01]  /*48a0*/  LDC R69, c[0x0][0xb20] ;  /* 0x0002c800ff457b82 */ /* 0x000f220000000800 */
[----:B------:R-:W3:Y:S01]  /*48b0*/  LDS R3, [UR48+0x110] ;  /* 0x00011030ff037984 */ /* 0x000ee20008000800 */
[----:B------:R-:W-:Y:S01]  /*48c0*/  LOP3.LUT R79, R79, 0x60, RZ, 0xc0, !PT ;  /* 0x000000604f4f7812 */ /* 0x000fe200078ec0ff */
[----:B------:R-:W-:Y:S01]  /*48d0*/  IMAD.MOV.U32 R75, RZ, RZ, RZ ;  /* 0x000000ffff4b7224 */ /* 0x000fe200078e00ff */
[----:B------:R-:W-:Y:S01]  /*48e0*/  LOP3.LUT R72, R5, R72, RZ, 0xfc, !PT ;  /* 0x0000004805487212 */ /* 0x000fe200078efcff */
[----:B------:R-:W1:Y:S01]  /*48f0*/  LDCU.64 UR54, c[0x0][0x348] ;  /* 0x00006900ff3677ac */ /* 0x000e620008000a00 */
[----:B------:R-:W-:-:S02]  /*4900*/  SEL R78, R78, 0xfffffff8, !P1 ;  /* 0xfffffff84e4e7807 */ /* 0x000fc40004800000 */
[----:B------:R-:W1:Y:S01]  /*4910*/  LDC R27, c[0x0][0xb30] ;  /* 0x0002cc00ff1b7b82 */ /* 0x000e620000000800 */
[----:B------:R-:W-:Y:S01]  /*4920*/  SEL R77, R77, 0xfffffff0, !P2 ;  /* 0xfffffff04d4d7807 */ /* 0x000fe20005000000 */
[----:B------:R-:W1:Y:S01]  /*4930*/  LDCU.64 UR38, c[0x0][0x888] ;  /* 0x00011100ff2677ac */ /* 0x000e620008000a00 */
[----:B------:R-:W1:Y:S05]  /*4940*/  LDCU.64 UR44, c[0x0][0x890] ;  /* 0x00011200ff2c77ac */ /* 0x000e6a0008000a00 */
[----:B------:R-:W1:Y:S01]  /*4950*/  LDC.64 R64, c[0x0][0xb10] ;  /* 0x0002c400ff407b82 */ /* 0x000e620000000a00 */
[----:B------:R-:W-:Y:S01]  /*4960*/  UMOV UR51, 0x1 ;  /* 0x0000000100337882 */ /* 0x000fe20000000000 */
[----:B------:R-:W-:Y:S01]  /*4970*/  UMOV UR56, URZ ;  /* 0x000000ff00387c82 */ /* 0x000fe20008000000 */
[----:B------:R-:W-:Y:S01]  /*4980*/  UIADD3 UR52, UPT, UPT, UR48, 0x400, URZ ;  /* 0x0000040030347890 */ /* 0x000fe2000fffe0ff */
[----:B------:R-:W-:Y:S01]  /*4990*/  UMOV UR50, URZ ;  /* 0x000000ff00327c82 */ /* 0x000fe20008000000 */
[----:B------:R-:W-:-:S03]  /*49a0*/  UMOV UR49, URZ ;  /* 0x000000ff00317c82 */ /* 0x000fc60008000000 */
[----:B------:R-:W1:Y:S08]  /*49b0*/  LDC.64 R24, c[0x0][0xb18] ;  /* 0x0002c600ff187b82 */ /* 0x000e700000000a00 */
[----:B------:R-:W1:Y:S08]  /*49c0*/  LDC.64 R22, c[0x0][0xb28] ;  /* 0x0002ca00ff167b82 */ /* 0x000e700000000a00 */
[----:B------:R-:W1:Y:S01]  /*49d0*/  LDC.64 R62, c[0x0][0x8b0] ;  /* 0x00022c00ff3e7b82 */ /* 0x000e620000000a00 */
[----:B---3--:R-:W-:-:S07]  /*49e0*/  IMAD.IADD R32, R3, 0x1, R32 ;  /* 0x0000000103207824 */ /* 0x008fce00078e0220 */
[----:B------:R-:W3:Y:S08]  /*49f0*/  LDC.64 R60, c[0x0][0x8a8] ;  /* 0x00022a00ff3c7b82 */ /* 0x000ef00000000a00 */
[----:B--2-4-:R-:W1:Y:S02]  /*4a00*/  LDC R70, c[0x0][0x374] ;  /* 0x0000dd00ff467b82 */ /* 0x014e640000000800 */
.L_x_108:
[C---:B------:R-:W-:Y:S02]  /*4a10*/  LEA R0, R82.reuse, UR48, 0x3 ;  /* 0x0000003052007c11 */ /* 0x040fe4000f8e18ff */
[----:B------:R-:W-:Y:S02]  /*4a20*/  SHF.L.U32 R3, R75, 0x1f, RZ ;  /* 0x0000001f4b037819 */ /* 0x000fe400000006ff */
[----:B-1----:R-:W-:Y:S02]  /*4a30*/  LEA R16, R82, UR48, 0x4 ;  /* 0x0000003052107c11 */ /* 0x002fe4000f8e20ff */
[----:B------:R-:W2:Y:S02]  /*4a40*/  SYNCS.PHASECHK.TRANS64.TRYWAIT P0, [R0+URZ+0x60], R3 ;  /* 0x00006003000075a7 */ /* 0x000ea400080011ff */
[----:B--2---:R-:W-:Y:S05]  /*4a50*/  @!P0 BRA `(.L_x_78) ;  /* 0x0000002c00188947 */ /* 0x004fea0003800000 */
.L_x_146:
[----:B------:R-:W4:Y:S01]  /*4a60*/  LDC.64 R12, c[0x0][0xb10] ;  /* 0x0002c400ff0c7b82 */ /* 0x000f220000000a00 */
[----:B------:R-:W3:Y:S01]  /*4a70*/  LDS.128 R16, [R16+0xf0] ;  /* 0x0000f00010107984 */ /* 0x000ee20000000c00 */
[----:B-1----:R-:W-:Y:S01]  /*4a80*/  ISETP.NE.AND P1, PT, R27, 0x1, PT ;  /* 0x000000011b00780c */ /* 0x002fe20003f25270 */
[----:B--2---:R-:W-:Y:S01]  /*4a90*/  VIADD R0, R0, 0x70 ;  /* 0x0000007000007836 */ /* 0x004fe20000000000 */
[----:B------:R-:W-:Y:S04]  /*4aa0*/  ISETP.GE.AND P0, PT, R26, 0x1, PT ;  /* 0x000000011a00780c */ /* 0x000fe80003f06270 */
[----:B------:R-:W1:Y:S01]  /*4ab0*/  LDC.64 R10, c[0x0][0xb18] ;  /* 0x0002c600ff0a7b82 */ /* 0x000e620000000a00 */
[----:B------:R-:W-:Y:S01]  /*4ac0*/  PRMT R0, RZ, 0x654, R0 ;  /* 0x00000654ff007816 */ /* 0x000fe20000000000 */
[----:B------:R-:W-:Y:S01]  /*4ad0*/  @!PT LDS RZ, [RZ] ;  /* 0x00000000fffff984 */ /* 0x000fe20000000800 */
[----:B------:R-:W-:Y:S01]  /*4ae0*/  @!PT LDS RZ, [RZ] ;  /* 0x00000000fffff984 */ /* 0x000fe20000000800 */
[----:B------:R-:W-:Y:S01]  /*4af0*/  @!PT LDS RZ, [RZ] ;  /* 0x00000000fffff984 */ /* 0x000fe20000000800 */
[----:B------:R-:W-:Y:S01]  /*4b00*/  @!PT LDS RZ, [RZ] ;  /* 0x00000000fffff984 */ /* 0x000fe20000000800 */
[----:B------:R2:W-:Y:S06]  /*4b10*/  MEMBAR.ALL.CTA ;  /* 0x0000000000007992 */ /* 0x0005ec0000008000 */
[----:B--2---:R-:W2:Y:S01]  /*4b20*/  FENCE.VIEW.ASYNC.S ;  /* 0x00000000000073c6 */ /* 0x004ea20000000000 */
[----:B------:R-:W1:Y:S08]  /*4b30*/  @!P1 LDC R14, c[0x0][0xb20] ;  /* 0x0002c800ff0e9b82 */ /* 0x000e700000000800 */
[----:B------:R-:W1:Y:S01]  /*4b40*/  @!P1 LDC R9, c[0x0][0xb0c] ;  /* 0x0002c300ff099b82 */ /* 0x000e620000000800 */
[----:B--2---:R2:W-:Y:S01]  /*4b50*/  SYNCS.ARRIVE.TRANS64.RED.A1T0 RZ, [R0+URZ], RZ ;  /* 0x000000ff00ff79a7 */ /* 0x0045e200081004ff */
[----:B---3--:R-:W-:Y:S04]  /*4b60*/  LOP3.LUT P4, RZ, R18, 0x1, RZ, 0xc0, !PT ;  /* 0x0000000112ff7812 */ /* 0x008fe8000788c0ff */
[----:B------:R-:W-:Y:S09]  /*4b70*/  P2R R80, PR, RZ, 0x10 ;  /* 0x00000010ff507803 */ /* 0x000ff20000000000 */
[----:B------:R-:W-:Y:S02]  /*4b80*/  @P4 MOV R31, R16 ;  /* 0x00000010001f4202 */ /* 0x000fe40000000f00 */
[----:B------:R-:W-:Y:S01]  /*4b90*/  @P4 LOP3.LUT R29, R17, 0xffff, RZ, 0xc0, !PT ;  /* 0x0000ffff111d4812 */ /* 0x000fe200078ec0ff */
[----:B--2-4-:R-:W-:Y:S06]  /*4ba0*/  @!P0 BRA `(.L_x_79) ;  /* 0x0000000000a48947 */ /* 0x014fec0003800000 */
[----:B------:R-:W-:Y:S01]  /*4bb0*/  IMAD.HI.U32 R36, R70, R25, RZ ;  /* 0x0000001946247227 */ /* 0x000fe200078e00ff */
[----:B------:R-:W-:Y:S02]  /*4bc0*/  ISETP.NE.AND P0, PT, R24, 0x1, PT ;  /* 0x000000011800780c */ /* 0x000fe40003f05270 */
[----:B------:R-:W-:Y:S01]  /*4bd0*/  ISETP.NE.AND P2, PT, R26, 0x1, PT ;  /* 0x000000011a00780c */ /* 0x000fe20003f45270 */
[-C--:B------:R-:W-:Y:S01]  /*4be0*/  IMAD.HI.U32 R34, R71, R64.reuse, RZ ;  /* 0x0000004047227227 */ /* 0x080fe200078e00ff */
[----:B------:R-:W-:Y:S02]  /*4bf0*/  SHF.R.U32.HI R37, RZ, R69, R36 ;  /* 0x00000045ff257219 */ /* 0x000fe40000011624 */
[----:B------:R-:W-:Y:S01]  /*4c00*/  ISETP.NE.AND P3, PT, R28, 0x1, PT ;  /* 0x000000011c00780c */ /* 0x000fe20003f65270 */
[----:B------:R-:W-:Y:S01]  /*4c10*/  IMAD.HI.U32 R40, R29, R25, RZ ;  /* 0x000000191d287227 */ /* 0x000fe200078e00ff */
[----:B------:R-:W-:Y:S02]  /*4c20*/  SHF.R.U32.HI R34, RZ, R65, R34 ;  /* 0x00000041ff227219 */ /* 0x000fe40000011622 */
[----:B------:R-:W-:Y:S01]  /*4c30*/  SEL R3, R70, R37, !P0 ;  /* 0x0000002546037207 */ /* 0x000fe20004000000 */
[----:B------:R-:W-:Y:S01]  /*4c40*/  IMAD.HI.U32 R38, R31, R64, RZ ;  /* 0x000000401f267227 */ /* 0x000fe200078e00ff */
[----:B------:R-:W-:Y:S03]  /*4c50*/  SEL R7, R71, R34, !P3 ;  /* 0x0000002247077207 */ /* 0x000fe60005800000 */
[-C--:B------:R-:W-:Y:S01]  /*4c60*/  IMAD.HI.U32 R34, R3, R22.reuse, RZ ;  /* 0x0000001603227227 */ /* 0x080fe200078e00ff */
[----:B------:R-:W-:Y:S03]  /*4c70*/  SHF.R.U32.HI R38, RZ, R65, R38 ;  /* 0x00000041ff267219 */ /* 0x000fe60000011626 */
[----:B------:R-:W-:Y:S01]  /*4c80*/  IMAD.HI.U32 R36, R7, R22, RZ ;  /* 0x0000001607247227 */ /* 0x000fe200078e00ff */
[----:B------:R-:W-:Y:S02]  /*4c90*/  @P2 SHF.R.U32.HI R3, RZ, R23, R34 ;  /* 0x00000017ff032219 */ /* 0x000fe40000011622 */
[----:B------:R-:W-:Y:S02]  /*4ca0*/  SHF.R.U32.HI R34, RZ, R69, R40 ;  /* 0x00000045ff227219 */ /* 0x000fe40000011628 */
[----:B------:R-:W-:Y:S01]  /*4cb0*/  @P2 SHF.R.U32.HI R7, RZ, R23, R36 ;  /* 0x00000017ff072219 */ /* 0x000fe20000011624 */
[C---:B------:R-:W-:Y:S01]  /*4cc0*/  IMAD R2, R26.reuse, R3, RZ ;  /* 0x000000031a027224 */ /* 0x040fe200078e02ff */
[----:B------:R-:W-:Y:S02]  /*4cd0*/  SEL R5, R29, R34, !P0 ;  /* 0x000000221d057207 */ /* 0x000fe40004000000 */
[----:B------:R-:W-:Y:S01]  /*4ce0*/  SEL R3, R31, R38, !P3 ;  /* 0x000000261f037207 */ /* 0x000fe20005800000 */
[----:B------:R-:W-:Y:S01]  /*4cf0*/  IMAD R4, R26, R7, RZ ;  /* 0x000000071a047224 */ /* 0x000fe200078e02ff */
[C---:B------:R-:W-:Y:S01]  /*4d00*/  ISETP.GE.AND P0, PT, R5.reuse, R2, PT ;  /* 0x000000020500720c */ /* 0x040fe20003f06270 */
[----:B------:R-:W-:Y:S03]  /*4d10*/  IMAD.HI.U32 R6, R5, R22, RZ ;  /* 0x0000001605067227 */ /* 0x000fe600078e00ff */
[----:B------:R-:W-:Y:S01]  /*4d20*/  ISETP.GE.OR P0, PT, R3, R4, P0 ;  /* 0x000000040300720c */ /* 0x000fe20000706670 */
[----:B------:R-:W-:Y:S01]  /*4d30*/  IMAD.MOV R4, RZ, RZ, -R3 ;  /* 0x000000ffff047224 */ /* 0x000fe200078e0a03 */
[-C--:B------:R-:W-:Y:S03]  /*4d40*/  SHF.R.U32.HI R6, RZ, R23.reuse, R6 ;  /* 0x00000017ff067219 */ /* 0x080fe60000011606 */
[----:B------:R-:W-:Y:S01]  /*4d50*/  IMAD R31, R28, R4, R31 ;  /* 0x000000041c1f7224 */ /* 0x000fe200078e021f */
[----:B------:R-:W-:Y:S05]  /*4d60*/  SEL R15, R5, R6, !P2 ;  /* 0x00000006050f7207 */ /* 0x000fea0005000000 */
[----:B------:R-:W-:Y:S02]  /*4d70*/  IMAD.MOV R6, RZ, RZ, -R15 ;  /* 0x000000ffff067224 */ /* 0x000fe400078e0a0f */
[C---:B------:R-:W-:Y:S04]  /*4d80*/  @!P0 IMAD.HI.U32 R2, R3.reuse, R22, RZ ;  /* 0x0000001603028227 */ /* 0x040fe800078e00ff */
[----:B------:R-:W-:Y:S01]  /*4d90*/  IMAD R6, R26, R6, R5 ;  /* 0x000000061a067224 */ /* 0x000fe200078e0205 */
[----:B------:R-:W-:Y:S04]  /*4da0*/  @!P0 SHF.R.U32.HI R2, RZ, R23, R2 ;  /* 0x00000017ff028219 */ /* 0x000fe80000011602 */
[----:B------:R-:W-:Y:S02]  /*4db0*/  @!P0 SEL R0, R3, R2, !P2 ;  /* 0x0000000203008207 */ /* 0x000fe40005000000 */
[----:B------:R-:W-:Y:S02]  /*4dc0*/  IADD3 R2, PT, PT, -R5, RZ, RZ ;  /* 0x000000ff05027210 */ /* 0x000fe40007ffe1ff */
[----:B------:R-:W-:Y:S01]  /*4dd0*/  @!P0 IADD3 R8, PT, PT, R15, -R0, RZ ;  /* 0x800000000f088210 */ /* 0x000fe20007ffe0ff */
[----:B------:R-:W-:Y:S02]  /*4de0*/  @!P0 IMAD R0, R7, R6, R0 ;  /* 0x0000000607008224 */ /* 0x000fe400078e0200 */
[----:B------:R-:W-:Y:S02]  /*4df0*/  IMAD R29, R24, R2, R29 ;  /* 0x00000002181d7224 */ /* 0x000fe400078e021d */
[----:B------:R-:W-:Y:S02]  /*4e00*/  @!P0 IMAD R5, R8, R26, R3 ;  /* 0x0000001a08058224 */ /* 0x000fe400078e0203 */
[----:B------:R-:W-:Y:S04]  /*4e10*/  @!P0 IMAD.MOV.U32 R3, RZ, RZ, R0 ;  /* 0x000000ffff038224 */ /* 0x000fe800078e0000 */
[----:B------:R-:W-:Y:S02]  /*4e20*/  IMAD R31, R3, R28, R31 ;  /* 0x0000001c031f7224 */ /* 0x000fe400078e021f */
[----:B------:R-:W-:Y:S07]  /*4e30*/  IMAD R29, R5, R24, R29 ;  /* 0x00000018051d7224 */ /* 0x000fee00078e021d */
.L_x_79:
[----:B-1----:R-:W-:Y:S01]  /*4e40*/  @!P1 ISETP.NE.AND P0, PT, R10, 0x1, PT ;  /* 0x000000010a00980c */ /* 0x002fe20003f05270 */
[----:B------:R-:W-:Y:S01]  /*4e50*/  @!P1 IMAD.HI.U32 R0, R31, R12, RZ ;  /* 0x0000000c1f009227 */ /* 0x000fe200078e00ff */
[----:B------:R-:W-:Y:S01]  /*4e60*/  @!P1 ISETP.NE.AND P2, PT, R9, 0x1, PT ;  /* 0x000000010900980c */ /* 0x000fe20003f45270 */
[----:B------:R-:W-:Y:S01]  /*4e70*/  ULOP3.LUT UP0, URZ, UR52, 0x3f0, URZ, 0xc0, !UPT ;  /* 0x000003f034ff7892 */ /* 0x000fe2000f80c0ff */
[----:B------:R-:W-:Y:S01]  /*4e80*/  R2UR UR42, R21 ;  /* 0x00000000152a72ca */ /* 0x000fe200000e0000 */
[----:B------:R-:W-:Y:S01]  /*4e90*/  @!P1 IMAD.HI.U32 R3, R29, R11, RZ ;  /* 0x0000000b1d039227 */ /* 0x000fe200078e00ff */
[----:B------:R-:W-:Y:S02]  /*4ea0*/  @!P1 SHF.R.U32.HI R0, RZ, R13, R0 ;  /* 0x0000000dff009219 */ /* 0x000fe40000011600 */
[----:B------:R-:W-:Y:S01]  /*4eb0*/  R2UR UR41, R20 ;  /* 0x00000000142972ca */ /* 0x000fe200000e0000 */
[----:B------:R-:W-:Y:S01]  /*4ec0*/  VIADD R82, R82, 0x1 ;  /* 0x0000000152527836 */ /* 0x000fe20000000000 */
[----:B------:R-:W-:Y:S02]  /*4ed0*/  @!P1 SHF.R.U32.HI R2, RZ, R14, R3 ;  /* 0x0000000eff029219 */ /* 0x000fe40000011603 */
[----:B------:R-:W-:Y:S02]  /*4ee0*/  @!P1 SEL R3, R31, R0, !P2 ;  /* 0x000000001f039207 */ /* 0x000fe40005000000 */
[----:B------:R-:W-:Y:S02]  /*4ef0*/  @!P1 SEL R2, R29, R2, !P0 ;  /* 0x000000021d029207 */ /* 0x000fe40004000000 */
[----:B------:R-:W-:Y:S01]  /*4f00*/  @P4 SHF.R.U32.HI R74, RZ, 0x10, R17 ;  /* 0x00000010ff4a4819 */ /* 0x000fe20000011611 */
[----:B------:R-:W-:Y:S02]  /*4f10*/  USHF.L.U32 UR42, UR42, 0x6, URZ ;  /* 0x000000062a2a7899 */ /* 0x000fe400080006ff */
[----:B------:R-:W-:Y:S02]  /*4f20*/  @!P1 IMAD.IADD R0, R2, 0x1, -R3 ;  /* 0x0000000102009824 */ /* 0x000fe400078e0a03 */
[----:B------:R-:W-:Y:S01]  /*4f30*/  @!P1 IMAD.IADD R2, R3, 0x1, -R2 ;  /* 0x0000000103029824 */ /* 0x000fe200078e0a02 */
[----:B------:R-:W-:Y:S01]  /*4f40*/  USHF.L.U32 UR41, UR41, 0x6, URZ ;  /* 0x0000000629297899 */ /* 0x000fe200080006ff */
[----:B------:R-:W-:Y:S02]  /*4f50*/  @!P1 IMAD R31, R0, R9, R31 ;  /* 0x00000009001f9224 */ /* 0x000fe400078e021f */
[----:B------:R-:W-:Y:S01]  /*4f60*/  @!P1 IMAD R29, R2, R10, R29 ;  /* 0x0000000a021d9224 */ /* 0x000fe200078e021d */
[----:B------:R-:W-:Y:S08]  /*4f70*/  BRA.U !UP0, `(.L_x_80) ;  /* 0x00000001087c7547 */ /* 0x000ff0000b800000 */
[----:B------:R-:W1:Y:S01]  /*4f80*/  LDCU.64 UR8, c[0x4][0x80] ;  /* 0x01001000ff0877ac */ /* 0x000e620008000a00 */
[----:B------:R-:W-:Y:S01]  /*4f90*/  MOV R2, 0x0 ;  /* 0x0000000000027802 */ /* 0x000fe20000000f00 */
[----:B------:R-:W-:Y:S02]  /*4fa0*/  HFMA2 R12, -RZ, RZ, 0, 5.9604644775390625e-08 ;  /* 0x00000001ff0c7431 */ /* 0x000fe400000001ff */
[----:B------:R-:W-:Y:S01]  /*4fb0*/  IMAD.MOV.U32 R8, RZ, RZ, 0x70 ;  /* 0x00000070ff087424 */ /* 0x000fe200078e00ff */
[----:B------:R2:W3:Y:S01]  /*4fc0*/  LDC.64 R14, c[0x4][R2] ;  /* 0x01000000020e7b82 */ /* 0x0004e20000000a00 */
[----:B------:R-:W4:Y:S01]  /*4fd0*/  LDCU.64 UR6, c[0x4][0x88] ;  /* 0x01001100ff0677ac */ /* 0x000f220008000a00 */
[----:B------:R-:W-:Y:S01]  /*4fe0*/  IMAD.MOV.U32 R13, RZ, RZ, RZ ;  /* 0x000000ffff0d7224 */ /* 0x000fe200078e00ff */
[----:B------:R-:W2:Y:S01]  /*4ff0*/  LDCU.64 UR4, c[0x4][0x8] ;  /* 0x01000100ff0477ac */ /* 0x000ea20008000a00 */
[----:B-1----:R-:W-:Y:S01]  /*5000*/  MOV R5, UR9 ;  /* 0x0000000900057c02 */ /* 0x002fe20008000f00 */
[----:B------:R-:W-:Y:S01]  /*5010*/  IMAD.U32 R4, RZ, RZ, UR8 ;  /* 0x00000008ff047e24 */ /* 0x000fe2000f8e00ff */
[----:B----4-:R-:W-:Y:S01]  /*5020*/  MOV R7, UR7 ;  /* 0x0000000700077c02 */ /* 0x010fe20008000f00 */
[----:B------:R-:W-:Y:S01]  /*5030*/  IMAD.U32 R6, RZ, RZ, UR6 ;  /* 0x00000006ff067e24 */ /* 0x000fe2000f8e00ff */
[----:B--2---:R-:W-:Y:S01]  /*5040*/  MOV R11, UR5 ;  /* 0x00000005000b7c02 */ /* 0x004fe20008000f00 */
[----:B------:R-:W-:Y:S02]  /*5050*/  IMAD.U32 R10, RZ, RZ, UR4 ;  /* 0x00000004ff0a7e24 */ /* 0x000fe4000f8e00ff */
[----:B------:R-:W-:Y:S07]  /*5060*/  LEPC R20, `(.L_x_81) ;  /* 0x000000001014794e */ /* 0x000fee0000000000 */
[----:B---3-5:R-:W-:Y:S05]  /*5070*/  CALL.ABS.NOINC R14 ;  /* 0x000000000e007343 */ /* 0x028fea0003c00000 */
.L_x_81:
[----:B------:R-:W1:Y:S01]  /*5080*/  LDCU.64 UR8, c[0x4][0x80] ;  /* 0x01001000ff0877ac */ /* 0x000e620008000a00 */
[----:B------:R-:W2:Y:S01]  /*5090*/  LDC.64 R2, c[0x4][R2] ;  /* 0x0100000002027b82 */ /* 0x000ea20000000a00 */
[----:B------:R-:W-:Y:S02]  /*50a0*/  HFMA2 R12, -RZ, RZ, 0, 5.9604644775390625e-08 ;  /* 0x00000001ff0c7431 */ /* 0x000fe400000001ff */
[----:B------:R-:W-:Y:S02]  /*50b0*/  IMAD.MOV.U32 R8, RZ, RZ, 0x70 ;  /* 0x00000070ff087424 */ /* 0x000fe400078e00ff */
[----:B------:R-:W-:Y:S01]  /*50c0*/  IMAD.MOV.U32 R13, RZ, RZ, RZ ;  /* 0x000000ffff0d7224 */ /* 0x000fe200078e00ff */
[----:B------:R-:W3:Y:S01]  /*50d0*/  LDCU.64 UR6, c[0x4][0x88] ;  /* 0x01001100ff0677ac */ /* 0x000ee20008000a00 */
[----:B------:R-:W4:Y:S01]  /*50e0*/  LDCU.64 UR4, c[0x4][0x8] ;  /* 0x01000100ff0477ac */ /* 0x000f220008000a00 */
[----:B-1----:R-:W-:Y:S02]  /*50f0*/  MOV R4, UR8 ;  /* 0x0000000800047c02 */ /* 0x002fe40008000f00 */
[----:B------:R-:W-:Y:S02]  /*5100*/  MOV R5, UR9 ;  /* 0x0000000900057c02 */ /* 0x000fe40008000f00 */
[----:B---3--:R-:W-:Y:S01]  /*5110*/  MOV R7, UR7 ;  /* 0x0000000700077c02 */ /* 0x008fe20008000f00 */
[----:B------:R-:W-:Y:S01]  /*5120*/  IMAD.U32 R6, RZ, RZ, UR6 ;  /* 0x00000006ff067e24 */ /* 0x000fe2000f8e00ff */
[----:B----4-:R-:W-:Y:S01]  /*5130*/  MOV R11, UR5 ;  /* 0x00000005000b7c02 */ /* 0x010fe20008000f00 */
[----:B------:R-:W-:Y:S02]  /*5140*/  IMAD.U32 R10, RZ, RZ, UR4 ;  /* 0x00000004ff0a7e24 */ /* 0x000fe4000f8e00ff */
[----:B------:R-:W-:Y:S07]  /*5150*/  LEPC R20, `(.L_x_80) ;  /* 0x000000001014794e */ /* 0x000fee0000000000 */
[----:B--2---:R-:W-:Y:S05]  /*5160*/  CALL.ABS.NOINC R2 ;  /* 0x0000000002007343 */ /* 0x004fea0003c00000 */
.L_x_80:
[----:B------:R-:W-:Y:S01]  /*5170*/  ISETP.NE.U32.AND P4, PT, R62, RZ, PT ;  /* 0x000000ff3e00720c */ /* 0x000fe20003f85070 */
[----:B------:R-:W-:Y:S01]  /*5180*/  UISETP.NE.AND UP2, UPT, UR53, URZ, UPT ;  /* 0x000000ff3500728c */ /* 0x000fe2000bf45270 */
[----:B------:R-:W-:Y:S01]  /*5190*/  ISETP.NE.U32.AND P2, PT, RZ, UR38, PT ;  /* 0x00000026ff007c0c */ /* 0x000fe2000bf45070 */
[----:B------:R-:W-:Y:S01]  /*51a0*/  UISETP.NE.U32.AND UP1, UPT, UR44, URZ, UPT ;  /* 0x000000ff2c00728c */ /* 0x000fe2000bf25070 */
[----:B------:R-:W-:Y:S01]  /*51b0*/  ISETP.NE.AND.EX P4, PT, R63, RZ, PT, P4 ;  /* 0x000000ff3f00720c */ /* 0x000fe20003f85340 */
[----:B------:R-:W-:Y:S01]  /*51c0*/  UPLOP3.LUT UP0, UPT, UPT, UPT, UPT, 0x40, 0x4 ;  /* 0x000000000004789c */ /* 0x000fe20003f0e870 */
[----:B------:R-:W-:Y:S01]  /*51d0*/  ISETP.NE.AND.EX P2, PT, RZ, UR39, PT, P2 ;  /* 0x00000027ff007c0c */ /* 0x000fe2000bf45320 */
[----:B------:R-:W-:Y:S01]  /*51e0*/  UISETP.NE.AND.EX UP1, UPT, UR45, URZ, UPT, UP1 ;  /* 0x000000ff2d00728c */ /* 0x000fe2000bf25310 */
[----:B------:R-:W-:Y:S04]  /*51f0*/  PLOP3.LUT P1, PT, PT, PT, UP2, 0x80, 0x8 ;  /* 0x000000000008781c */ /* 0x000fe80003f2f028 */
[----:B------:R-:W-:Y:S06]  /*5200*/  @UP2 UPLOP3.LUT UP0, UPT, UPT, UPT, UP1, 0x80, 0x8 ;  /* 0x000000000008289c */ /* 0x000fec0003f0f010 */
[----:B------:R-:W-:Y:S01]  /*5210*/  PLOP3.LUT P0, PT, PT, PT, UP0, 0x80, 0x8 ;  /* 0x000000000008781c */ /* 0x000fe20003f0f008 */
[----:B------:R-:W-:Y:S01]  /*5220*/  @!UPT UIADD3 URZ, UPT, UPT, URZ, URZ, URZ ;  /* 0x000000fffffff290 */ /* 0x000fe2000fffe0ff */
[----:B------:R-:W-:Y:S11]  /*5230*/  BRA.U !UP1, `(.L_x_82) ;  /* 0x0000000109387547 */ /* 0x000ff6000b800000 */
[----:B------:R-:W-:Y:S01]  /*5240*/  UISETP.NE.U32.AND UP0, UPT, UR38, URZ, UPT ;  /* 0x000000ff2600728c */ /* 0x000fe2000bf05070 */
[----:B------:R-:W-:Y:S02]  /*5250*/  HFMA2 R0, -RZ, RZ, 0, 5.9604644775390625e-08 ;  /* 0x00000001ff007431 */ /* 0x000fe400000001ff */
[----:B------:R-:W-:Y:S01]  /*5260*/  IMAD.MOV.U32 R67, RZ, RZ, 0x1 ;  /* 0x00000001ff437424 */ /* 0x000fe200078e00ff */
[----:B------:R-:W-:Y:S06]  /*5270*/  UISETP.NE.AND.EX UP0, UPT, UR39, URZ, UPT, UP0 ;  /* 0x000000ff2700728c */ /* 0x000fec000bf05300 */
[----:B------:R-:W-:Y:S05]  /*5280*/  PLOP3.LUT P3, PT, PT, PT, UP0, 0x80, 0x8 ;  /* 0x000000000008781c */ /* 0x000fea0003f6f008 */
[----:B------:R-:W1:Y:S01]  /*5290*/  @UP0 LDCU.64 UR6, c[0x0][0x888] ;  /* 0x00011100ff0607ac */ /* 0x000e620008000a00 */
[----:B------:R-:W-:Y:S07]  /*52a0*/  @UP0 UIMAD UR4, UR36, UR44, URZ ;  /* 0x0000002c240402a4 */ /* 0x000fee000f8e02ff */
[----:B------:R-:W-:Y:S01]  /*52b0*/  @!P3 PRMT R67, R0, 0x7610, R67 ;  /* 0x000076100043b816 */ /* 0x000fe20000000043 */
[----:B-1----:R-:W-:Y:S03]  /*52c0*/  @UP0 UIMAD.WIDE UR6, UR4, 0x4, UR6 ;  /* 0x00000004040608a5 */ /* 0x002fe6000f8e0206 */
[----:B------:R-:W1:Y:S03]  /*52d0*/  @!UP0 LDCU UR4, c[0x0][0x880] ;  /* 0x00011000ff0487ac */ /* 0x000e660008000800 */
[----:B------:R-:W-:Y:S01]  /*52e0*/  IMAD.U32 R2, RZ, RZ, UR6 ;  /* 0x00000006ff027e24 */ /* 0x000fe2000f8e00ff */
[----:B------:R-:W-:Y:S05]  /*52f0*/  MOV R3, UR7 ;  /* 0x0000000700037c02 */ /* 0x000fea0008000f00 */
[----:B-----5:R2:W5:Y:S02]  /*5300*/  @P3 LDG.E R35, desc[UR46][R2.64] ;  /* 0x0000002e02233981 */ /* 0x020564000c1e1900 */
[----:B-12---:R-:W-:Y:S02]  /*5310*/  @!P3 IMAD.U32 R35, RZ, RZ, UR4 ;  /* 0x00000004ff23be24 */ /* 0x006fe4000f8e00ff */
.L_x_82:
[----:B------:R-:W-:Y:S05]  /*5320*/  @!P4 BRA `(.L_x_83) ;  /* 0x000000000020c947 */ /* 0x000fea0003800000 */
[----:B------:R-:W-:Y:S04]  /*5330*/  ISETP.NE.U32.AND P3, PT, R60, RZ, PT ;  /* 0x000000ff3c00720c */ /* 0x000fe80003f65070 */
[----:B------:R-:W-:Y:S11]  /*5340*/  ISETP.NE.AND.EX P3, PT, R61, RZ, PT, P3 ;  /* 0x000000ff3d00720c */ /* 0x000ff60003f65330 */
[----:B------:R-:W-:Y:S02]  /*5350*/  @!UPT UIADD3 URZ, UPT, UPT, URZ, URZ, URZ ;  /* 0x000000fffffff290 */ /* 0x000fe4000fffe0ff */
[----:B------:R-:W1:Y:S01]  /*5360*/  @P3 LDC.64 R2, c[0x0][0x8a8] ;  /* 0x00022a00ff023b82 */ /* 0x000e620000000a00 */
[----:B------:R-:W-:Y:S04]  /*5370*/  @P3 IMAD R0, R62, UR36, RZ ;  /* 0x000000243e003c24 */ /* 0x000fe8000f8e02ff */
[----:B-1----:R-:W-:Y:S05]  /*5380*/  @P3 IMAD.WIDE R2, R0, 0x4, R2 ;  /* 0x0000000400023825 */ /* 0x002fea00078e0202 */
[----:B-----5:R1:W5:Y:S02]  /*5390*/  @P3 LDG.E R33, desc[UR46][R2.64] ;  /* 0x0000002e02213981 */ /* 0x020364000c1e1900 */
[----:B-1----:R-:W2:Y:S02]  /*53a0*/  @!P3 LDC R33, c[0x0][0x8a0] ;  /* 0x00022800ff21bb82 */ /* 0x002ea40000000800 */
.L_x_83:
[----:B-----5:R-:W-:Y:S01]  /*53b0*/  FSETP.NEU.AND P3, PT, R35, RZ, PT ;  /* 0x000000ff2300720b */ /* 0x020fe20003f6d000 */
[----:B------:R-:W-:Y:S01]  /*53c0*/  ULOP3.LUT UR4, UR51, 0x1, URZ, 0x3c, !UPT ;  /* 0x0000000133047892 */ /* 0x000fe2000f8e3cff */
[----:B------:R-:W-:Y:S01]  /*53d0*/  SEL R9, RZ, 0xffffffff, P2 ;  /* 0xffffffffff097807 */ /* 0x000fe20001000000 */
[----:B------:R-:W-:Y:S01]  /*53e0*/  BSSY B1, `(.L_x_84) ;  /* 0x000004d000017945 */ /* 0x000fe20003800000 */
[----:B------:R-:W-:Y:S01]  /*53f0*/  @P1 LOP3.LUT P2, RZ, R67, 0xff, RZ, 0xc0, !PT ;  /* 0x000000ff43ff1812 */ /* 0x000fe2000784c0ff */
[----:B------:R-:W-:Y:S01]  /*5400*/  IMAD.MOV.U32 R87, RZ, RZ, 0x1 ;  /* 0x00000001ff577424 */ /* 0x000fe200078e00ff */
[----:B------:R-:W-:Y:S01]  /*5410*/  @P1 SEL R2, RZ, 0xffffffff, P3 ;  /* 0xffffffffff021807 */ /* 0x000fe20001800000 */
[----:B------:R-:W-:Y:S01]  /*5420*/  IMAD.U32 R42, RZ, RZ, UR4 ;  /* 0x00000004ff2a7e24 */ /* 0x000fe2000f8e00ff */
[----:B------:R-:W-:Y:S01]  /*5430*/  LEA R84, R30, UR48, 0x3 ;  /* 0x000000301e547c11 */ /* 0x000fe2000f8e18ff */
[----:B------:R-:W-:Y:S01]  /*5440*/  IMAD.U32 R43, RZ, RZ, UR56 ;  /* 0x00000038ff2b7e24 */ /* 0x000fe2000f8e00ff */
[----:B------:R-:W-:Y:S02]  /*5450*/  @P0 SEL R2, R9, R2, !P2 ;  /* 0x0000000209020207 */ /* 0x000fe40005000000 */
[----:B------:R-:W-:Y:S02]  /*5460*/  CS2R R46, SRZ ;  /* 0x00000000002e7805 */ /* 0x000fe4000001ff00 */
[----:B------:R-:W-:Y:S02]  /*5470*/  SHF.L.U32 R7, R76, 0x1f, RZ ;  /* 0x0000001f4c077819 */ /* 0x000fe400000006ff */
[----:B------:R-:W-:Y:S02]  /*5480*/  CS2R R44, SRZ ;  /* 0x00000000002c7805 */ /* 0x000fe4000001ff00 */
[----:B------:R-:W-:Y:S02]  /*5490*/  @P1 LOP3.LUT R2, R2, 0x1, RZ, 0xc0, !PT ;  /* 0x0000000102021812 */ /* 0x000fe400078ec0ff */
[----:B------:R-:W-:Y:S02]  /*54a0*/  CS2R R50, SRZ ;  /* 0x0000000000327805 */ /* 0x000fe4000001ff00 */
[----:B------:R-:W-:Y:S02]  /*54b0*/  PLOP3.LUT P2, PT, PT, PT, UP1, 0x80, 0x8 ;  /* 0x000000000008781c */ /* 0x000fe40003f4f018 */
[----:B------:R-:W-:Y:S02]  /*54c0*/  CS2R R48, SRZ ;  /* 0x0000000000307805 */ /* 0x000fe4000001ff00 */
[----:B------:R-:W-:Y:S01]  /*54d0*/  ISETP.NE.U32.OR P5, PT, R2, 0x1, !P1 ;  /* 0x000000010200780c */ /* 0x000fe20004fa5470 */
[----:B------:R-:W-:Y:S01]  /*54e0*/  IMAD.U32 R2, RZ, RZ, UR56 ;  /* 0x00000038ff027e24 */ /* 0x000fe2000f8e00ff */
[----:B------:R-:W-:Y:S02]  /*54f0*/  LEA.HI R5, R30, R30, RZ, 0x1 ;  /* 0x0000001e1e057211 */ /* 0x000fe400078f08ff */
[----:B------:R-:W-:Y:S02]  /*5500*/  CS2R R54, SRZ ;  /* 0x0000000000367805 */ /* 0x000fe4000001ff00 */
[----:B------:R-:W-:Y:S02]  /*5510*/  LOP3.LUT P4, R81, R67, 0xff, RZ, 0xc0, !PT ;  /* 0x000000ff43517812 */ /* 0x000fe4000788c0ff */
[----:B------:R-:W-:Y:S02]  /*5520*/  CS2R R52, SRZ ;  /* 0x0000000000347805 */ /* 0x000fe4000001ff00 */
[----:B------:R-:W-:Y:S01]  /*5530*/  LEA R0, R2, UR48, 0x3 ;  /* 0x0000003002007c11 */ /* 0x000fe2000f8e18ff */
[C---:B------:R-:W-:Y:S01]  /*5540*/  IMAD.SHL.U32 R3, R5.reuse, 0x20, RZ ;  /* 0x0000002005037824 */ /* 0x040fe200078e00ff */
[----:B------:R-:W-:Y:S02]  /*5550*/  SEL R2, RZ, 0xffffffff, P3 ;  /* 0xffffffffff027807 */ /* 0x000fe40001800000 */
[----:B------:R-:W-:Y:S02]  /*5560*/  CS2R R58, SRZ ;  /* 0x00000000003a7805 */ /* 0x000fe4000001ff00 */
[----:B------:R-:W-:Y:S02]  /*5570*/  LOP3.LUT R5, R5, 0xffe, RZ, 0xc0, !PT ;  /* 0x00000ffe05057812 */ /* 0x000fe400078ec0ff */
[----:B------:R-:W-:Y:S02]  /*5580*/  CS2R R56, SRZ ;  /* 0x0000000000387805 */ /* 0x000fe4000001ff00 */
[----:B------:R-:W-:Y:S02]  /*5590*/  @P2 SEL R2, R9, R2, !P4 ;  /* 0x0000000209022207 */ /* 0x000fe40006000000 */
[----:B------:R-:W-:Y:S01]  /*55a0*/  @P5 SHF.L.U32 R11, R42, 0x1f, RZ ;  /* 0x0000001f2a0b5819 */ /* 0x000fe200000006ff */
[----:B------:R-:W-:Y:S01]  /*55b0*/  IMAD.IADD R34, R30, 0x1, -R5 ;  /* 0x000000011e227824 */ /* 0x000fe200078e0a05 */
[----:B------:R-:W-:Y:S02]  /*55c0*/  LOP3.LUT R3, R3, 0xffffffc0, RZ, 0xc0, !PT ;  /* 0xffffffc003037812 */ /* 0x000fe400078ec0ff */
[----:B------:R-:W1:Y:S01]  /*55d0*/  @P5 SYNCS.PHASECHK.TRANS64.TRYWAIT P1, [R0+URZ+0x20], R11 ;  /* 0x0000200b000055a7 */ /* 0x000e6200080211ff */
[----:B------:R-:W-:Y:S02]  /*55e0*/  LOP3.LUT R2, R2, 0x1, RZ, 0xc0, !PT ;  /* 0x0000000102027812 */ /* 0x000fe400078ec0ff */
[----:B------:R-:W-:Y:S01]  /*55f0*/  IMAD.IADD R3, R32, 0x1, R3 ;  /* 0x0000000120037824 */ /* 0x000fe200078e0203 */
[----:B------:R-:W-:Y:S02]  /*5600*/  P2R R83, PR, RZ, 0x20 ;  /* 0x00000020ff537803 */ /* 0x000fe40000000000 */
[----:B------:R-:W-:Y:S01]  /*5610*/  ISETP.NE.U32.AND P2, PT, R2, 0x1, PT ;  /* 0x000000010200780c */ /* 0x000fe20003f45070 */
[----:B------:R-:W-:Y:S03]  /*5620*/  IMAD R34, R34, 0x100000, R3 ;  /* 0x0010000022227824 */ /* 0x000fe600078e0203 */
[----:B------:R-:W-:Y:S01]  /*5630*/  P2R R88, PR, RZ, 0x4 ;  /* 0x00000004ff587803 */ /* 0x000fe20000000000 */
[----:B------:R3:W4:Y:S01]  /*5640*/  SYNCS.PHASECHK.TRANS64.TRYWAIT P0, [R84+URZ+0x80], R7 ;  /* 0x00008007540075a7 */ /* 0x00072200080011ff */
[----:B-1----:R-:W-:Y:S01]  /*5650*/  @P5 SEL R87, RZ, 0x1, !P1 ;  /* 0x00000001ff575807 */ /* 0x002fe20004800000 */
[----:B---3--:R-:W-:Y:S06]  /*5660*/  @!P5 BRA `(.L_x_85) ;  /* 0x000000000090d947 */ /* 0x008fec0003800000 */
[----:B------:R-:W-:Y:S01]  /*5670*/  HFMA2 R55, -RZ, RZ, 0, 0 ;  /* 0x00000000ff377431 */ /* 0x000fe200000001ff */
[----:B------:R-:W-:Y:S01]  /*5680*/  ISETP.NE.AND P1, PT, R87, RZ, PT ;  /* 0x000000ff5700720c */ /* 0x000fe20003f25270 */
[----:B------:R-:W-:Y:S01]  /*5690*/  IMAD.U32 R3, RZ, RZ, UR56 ;  /* 0x00000038ff037e24 */ /* 0x000fe2000f8e00ff */
[----:B------:R-:W-:Y:S11]  /*56a0*/  BSSY B0, `(.L_x_86) ;  /* 0x0000005000007945 */ /* 0x000ff60003800000 */
[----:B------:R-:W-:Y:S05]  /*56b0*/  @P1 BRA `(.L_x_87) ;  /* 0x00000000000c1947 */ /* 0x000fea0003800000 */
[----:B------:R-:W-:Y:S04]  /*56c0*/  SHF.L.U32 R5, R42, 0x1f, RZ ;  /* 0x0000001f2a057819 */ /* 0x000fe800000006ff */
[----:B------:R-:W1:Y:S02]  /*56d0*/  SYNCS.PHASECHK.TRANS64.TRYWAIT P1, [R0+URZ+0x20], R5 ;  /* 0x00002005000075a7 */ /* 0x000e6400080211ff */
[----:B-1----:R-:W-:Y:S05]  /*56e0*/  @!P1 BRA `(.L_x_88) ;  /* 0x0000002000089947 */ /* 0x002fea0003800000 */
.L_x_87:
[----:B------:R-:W-:Y:S05]  /*56f0*/  BSYNC B0 ;  /* 0x0000000000007941 */ /* 0x000fea0003800000 */
.L_x_86:
[----:B------:R-:W-:Y:S01]  /*5700*/  ISETP.NE.AND P1, PT, R88, RZ, PT ;  /* 0x000000ff5800720c */ /* 0x000fe20003f25270 */
[----:B------:R-:W-:Y:S01]  /*5710*/  IMAD.MOV.U32 R54, RZ, RZ, RZ ;  /* 0x000000ffff367224 */ /* 0x000fe200078e00ff */
[----:B------:R-:W-:Y:S02]  /*5720*/  CS2R R52, SRZ ;  /* 0x0000000000347805 */ /* 0x000fe4000001ff00 */
[----:B------:R-:W-:Y:S02]  /*5730*/  CS2R R58, SRZ ;  /* 0x00000000003a7805 */ /* 0x000fe4000001ff00 */
[----:B------:R-:W-:Y:S02]  /*5740*/  CS2R R56, SRZ ;  /* 0x0000000000387805 */ /* 0x000fe4000001ff00 */
[----:B------:R-:W-:Y:S02]  /*5750*/  CS2R R50, SRZ ;  /* 0x0000000000327805 */ /* 0x000fe4000001ff00 */
[----:B------:R-:W-:Y:S02]  /*5760*/  CS2R R48, SRZ ;  /* 0x0000000000307805 */ /* 0x000fe4000001ff00 */
[----:B------:R-:W-:Y:S02]  /*5770*/  CS2R R46, SRZ ;  /* 0x00000000002e7805 */ /* 0x000fe4000001ff00 */
[----:B------:R-:W-:Y:S01]  /*5780*/  CS2R R44, SRZ ;  /* 0x00000000002c7805 */ /* 0x000fe2000001ff00 */
[----:B------:R-:W-:Y:S01]  /*5790*/  @P1 IMAD R4, R3, 0x800, R72 ;  /* 0x0000080003041824 */ /* 0x000fe200078e0248 */
[----:B------:R-:W-:Y:S05]  /*57a0*/  @P1 WARPSYNC.ALL ;  /* 0x0000000000001948 */ /* 0x000fea0003800000 */
[----:B------:R-:W-:Y:S01]  /*57b0*/  @P1 LEA R4, R4, UR48, 0x2 ;  /* 0x0000003004041c11 */ /* 0x000fe2000f8e10ff */
[----:B------:R-:W-:Y:S04]  /*57c0*/  UIADD3 UR5, UPT, UPT, UR56, 0x1, URZ ;  /* 0x0000000138057890 */ /* 0x000fe8000fffe0ff */
[----:B------:R3:W2:Y:S01]  /*57d0*/  @P1 LDSM.16.M88.4 R56, [R4+0x400] ;  /* 0x000400000438183b */ /* 0x0006a20000000200 */
[----:B-1----:R-:W-:Y:S01]  /*57e0*/  @P1 VIADD R0, R4, 0x400 ;  /* 0x0000040004001836 */ /* 0x002fe20000000000 */
[----:B------:R-:W-:Y:S01]  /*57f0*/  UISETP.NE.AND UP0, UPT, UR5, 0x3, UPT ;  /* 0x000000030500788c */ /* 0x000fe2000bf05270 */
[C---:B------:R-:W-:Y:S02]  /*5800*/  @P1 IMAD R2, R78.reuse, 0x4, R4 ;  /* 0x000000044e021824 */ /* 0x040fe400078e0204 */
[C---:B------:R-:W-:Y:S01]  /*5810*/  @P1 IMAD R5, R77.reuse, 0x4, R0 ;  /* 0x000000044d051824 */ /* 0x040fe200078e0200 */
[----:B------:R-:W-:Y:S01]  /*5820*/  USEL UR4, URZ, 0x1, UP0 ;  /* 0x00000001ff047887 */ /* 0x000fe20008000000 */
[----:B------:R-:W-:Y:S01]  /*5830*/  @P1 IMAD R0, R77, 0x4, R4 ;  /* 0x000000044d001824 */ /* 0x000fe200078e0204 */
[----:B------:R3:W1:Y:S01]  /*5840*/  @P1 LDSM.16.M88.4 R52, [R2+0x400] ;  /* 0x000400000234183b */ /* 0x0006620000000200 */
[----:B------:R-:W-:Y:S01]  /*5850*/  @P1 IMAD R3, R78, 0x4, R5 ;  /* 0x000000044e031824 */ /* 0x000fe200078e0205 */
[----:B------:R-:W-:Y:S02]  /*5860*/  USEL UR5, UR5, URZ, UP0 ;  /* 0x000000ff05057287 */ /* 0x000fe40008000000 */
[----:B------:R3:W1:Y:S01]  /*5870*/  @P1 LDSM.16.M88.4 R48, [R0+0x400] ;  /* 0x000400000030183b */ /* 0x0006620000000200 */
[----:B------:R-:W-:Y:S03]  /*5880*/  LOP3.LUT R42, R42, UR4, RZ, 0x3c, !PT ;  /* 0x000000042a2a7c12 */ /* 0x000fe6000f8e3cff */
[----:B------:R3:W1:Y:S01]  /*5890*/  @P1 LDSM.16.M88.4 R44, [R3] ;  /* 0x00000000032c183b */ /* 0x0006620000000200 */
[----:B------:R-:W-:Y:S03]  /*58a0*/  IMAD.U32 R43, RZ, RZ, UR5 ;  /* 0x00000005ff2b7e24 */ /* 0x000fe6000f8e00ff */
.L_x_85:
[----:B------:R-:W-:Y:S05]  /*58b0*/  BSYNC B1 ;  /* 0x0000000000017941 */ /* 0x000fea0003800000 */
.L_x_84:
[----:B---3--:R-:W-:Y:S04]  /*58c0*/  SHF.R.U32.HI R0, RZ, 0x15, R34 ;  /* 0x00000015ff007819 */ /* 0x008fe80000011622 */
[----:B------:R-:W-:Y:S01]  /*58d0*/  LOP3.LUT P1, RZ, R0, 0x3, R73, 0x48, !PT ;  /* 0x0000000300ff7812 */ /* 0x000fe20007824849 */
[----:B------:R-:W-:Y:S01]  /*58e0*/  @!UPT UIADD3 URZ, UPT, UPT, URZ, URZ, URZ ;  /* 0x000000fffffff290 */ /* 0x000fe2000fffe0ff */
[----:B----4-:R-:W-:Y:S11]  /*58f0*/  @P0 BRA `(.L_x_89) ;  /* 0x0000000000080947 */ /* 0x010ff60003800000 */
[----:B------:R-:W3:Y:S02]  /*5900*/  SYNCS.PHASECHK.TRANS64.TRYWAIT P0, [R84+URZ+0x80], R7 ;  /* 0x00008007540075a7 */ /* 0x000ee400080011ff */
[----:B---3--:R-:W-:Y:S05]  /*5910*/  @!P0 BRA `(.L_x_90) ;  /* 0x0000001c00908947 */ /* 0x008fea0003800000 */
.L_x_89:
[----:B------:R-:W-:Y:S05]  /*5920*/  @!P1 BRA `(.L_x_91) ;  /* 0x0000000000409947 */ /* 0x000fea0003800000 */
[----:B------:R-:W4:Y:S01]  /*5930*/  LDCU.64 UR8, c[0x4][0x70] ;  /* 0x01000e00ff0877ac */ /* 0x000f220008000a00 */
[----:B------:R-:W-:Y:S01]  /*5940*/  MOV R3, 0x0 ;  /* 0x0000000000037802 */ /* 0x000fe20000000f00 */
[----:B------:R-:W-:Y:S02]  /*5950*/  HFMA2 R12, -RZ, RZ, 0, 5.9604644775390625e-08 ;  /* 0x00000001ff0c7431 */ /* 0x000fe400000001ff */
[----:B------:R-:W-:Y:S02]  /*5960*/  IMAD.MOV.U32 R8, RZ, RZ, 0x192 ;  /* 0x00000192ff087424 */ /* 0x000fe400078e00ff */
[----:B------:R-:W-:Y:S01]  /*5970*/  IMAD.MOV.U32 R13, RZ, RZ, RZ ;  /* 0x000000ffff0d7224 */ /* 0x000fe200078e00ff */
[----:B------:R-:W3:Y:S01]  /*5980*/  LDCU.64 UR6, c[0x4][0x78] ;  /* 0x01000f00ff0677ac */ /* 0x000ee20008000a00 */
[----:B------:R-:W1:Y:S01]  /*5990*/  LDC.64 R2, c[0x4][R3] ;  /* 0x0100000003027b82 */ /* 0x000e620000000a00 */
[----:B------:R-:W5:Y:S01]  /*59a0*/  LDCU.64 UR4, c[0x4][0x10] ;  /* 0x01000200ff0477ac */ /* 0x000f620008000a00 */
[----:B----4-:R-:W-:Y:S01]  /*59b0*/  MOV R5, UR9 ;  /* 0x0000000900057c02 */ /* 0x010fe20008000f00 */
[----:B------:R-:W-:Y:S01]  /*59c0*/  IMAD.U32 R4, RZ, RZ, UR8 ;  /* 0x00000008ff047e24 */ /* 0x000fe2000f8e00ff */
[----:B---3--:R-:W-:Y:S01]  /*59d0*/  MOV R7, UR7 ;  /* 0x0000000700077c02 */ /* 0x008fe20008000f00 */
[----:B------:R-:W-:Y:S01]  /*59e0*/  IMAD.U32 R6, RZ, RZ, UR6 ;  /* 0x00000006ff067e24 */ /* 0x000fe2000f8e00ff */
[----:B-----5:R-:W-:Y:S01]  /*59f0*/  MOV R11, UR5 ;  /* 0x00000005000b7c02 */ /* 0x020fe20008000f00 */
[----:B------:R-:W-:Y:S02]  /*5a00*/  IMAD.U32 R10, RZ, RZ, UR4 ;  /* 0x00000004ff0a7e24 */ /* 0x000fe4000f8e00ff */
[----:B------:R-:W-:Y:S07]  /*5a10*/  LEPC R20, `(.L_x_91) ;  /* 0x000000001014794e */ /* 0x000fee0000000000 */
[----:B-12---:R-:W-:Y:S05]  /*5a20*/  CALL.ABS.NOINC R2 ;  /* 0x0000000002007343 */ /* 0x006fea0003c00000 */
.L_x_91:
[----:B--2---:R-:W-:Y:S01]  /*5a30*/  LOP3.LUT R20, R56, 0xffffe000, RZ, 0xc0, !PT ;  /* 0xffffe00038147812 */ /* 0x004fe200078ec0ff */
[----:B------:R-:W-:Y:S05]  /*5a40*/  WARPSYNC.ALL ;  /* 0x0000000000007948 */ /* 0x000fea0003800000 */
[----:B------:R-:W-:Y:S01]  /*5a50*/  R2UR UR4, R34 ;  /* 0x00000000220472ca */ /* 0x000fe200000e0000 */
[----:B------:R-:W-:Y:S01]  /*5a60*/  IMAD.SHL.U32 R86, R78, 0x4, RZ ;  /* 0x000000044e567824 */ /* 0x000fe200078e00ff */
[----:B------:R-:W-:Y:S01]  /*5a70*/  LOP3.LUT R21, R57, 0xffffe000, RZ, 0xc0, !PT ;  /* 0xffffe00039157812 */ /* 0x000fe200078ec0ff */
[----:B------:R-:W-:Y:S01]  /*5a80*/  IMAD.U32 R85, RZ, RZ, UR56 ;  /* 0x00000038ff557e24 */ /* 0x000fe2000f8e00ff */
[----:B------:R-:W-:Y:S01]  /*5a90*/  LOP3.LUT R40, R58, 0xffffe000, RZ, 0xc0, !PT ;  /* 0xffffe0003a287812 */ /* 0x000fe200078ec0ff */
[----:B------:R-:W-:Y:S01]  /*5aa0*/  BSSY.RECONVERGENT B0, `(.L_x_92) ;  /* 0x0000059000007945 */ /* 0x000fe20003800200 */
[----:B-1----:R-:W-:Y:S01]  /*5ab0*/  LOP3.LUT R41, R54, 0xffffe000, RZ, 0xc0, !PT ;  /* 0xffffe00036297812 */ /* 0x002fe200078ec0ff */
[----:B------:R-:W-:Y:S01]  /*5ac0*/  IMAD R89, R85, 0x800, R72 ;  /* 0x0000080055597824 */ /* 0x000fe200078e0248 */
[----:B------:R-:W-:Y:S01]  /*5ad0*/  ISETP.NE.AND P0, PT, R79, RZ, PT ;  /* 0x000000ff4f00720c */ /* 0x000fe20003f05270 */
[----:B------:R-:W-:Y:S03]  /*5ae0*/  IMAD.SHL.U32 R85, R77, 0x4, RZ ;  /* 0x000000044d557824 */ /* 0x000fe600078e00ff */
[----:B------:R-:W-:Y:S01]  /*5af0*/  LEA R89, R89, UR48, 0x2 ;  /* 0x0000003059597c11 */ /* 0x000fe2000f8e10ff */
[----:B---3--:R-:W1:Y:S03]  /*5b00*/  LDTM.16dp128bit.x8 R4, tmem[UR4] ;  /* 0x00000004000479ee */ /* 0x008e660008180000 */
[C-C-:B------:R-:W-:Y:S02]  /*5b10*/  IADD3 R92, PT, PT, R86.reuse, 0x400, R89.reuse ;  /* 0x00000400565c7810 */ /* 0x140fe40007ffe059 */
[----:B------:R-:W-:Y:S05]  /*5b20*/  IADD3 R91, PT, PT, R85, 0x400, R89 ;  /* 0x00000400555b7810 */ /* 0x000fea0007ffe059 */
[----:B------:R-:W-:Y:S02]  /*5b30*/  IMAD.IADD R90, R86, 0x1, R91 ;  /* 0x00000001565a7824 */ /* 0x000fe400078e025b */
[C---:B-1----:R-:W-:Y:S01]  /*5b40*/  FMUL R0, R33.reuse, R4 ;  /* 0x0000000421007220 */ /* 0x042fe20000400000 */
[C---:B------:R-:W-:Y:S01]  /*5b50*/  FMUL R2, R33.reuse, R5 ;  /* 0x0000000521027220 */ /* 0x040fe20000400000 */
[C---:B------:R-:W-:Y:S01]  /*5b60*/  FMUL R3, R33.reuse, R6 ;  /* 0x0000000621037220 */ /* 0x040fe20000400000 */
[----:B------:R-:W-:Y:S01]  /*5b70*/  FMUL R7, R33, R7 ;  /* 0x0000000721077220 */ /* 0x000fe20000400000 */
[----:B------:R-:W-:Y:S01]  /*5b80*/  FFMA R36, R35, R20, R0 ;  /* 0x0000001423247223 */ /* 0x000fe20000000000 */
[----:B------:R-:W-:Y:S01]  /*5b90*/  LOP3.LUT R20, R59, 0xffffe000, RZ, 0xc0, !PT ;  /* 0xffffe0003b147812 */ /* 0x000fe200078ec0ff */
[C---:B------:R-:W-:Y:S01]  /*5ba0*/  FFMA R37, R35.reuse, R21, R2 ;  /* 0x0000001523257223 */ /* 0x040fe20000000002 */
[----:B------:R-:W-:Y:S01]  /*5bb0*/  LOP3.LUT R21, R52, 0xffffe000, RZ, 0xc0, !PT ;  /* 0xffffe00034157812 */ /* 0x000fe200078ec0ff */
[----:B------:R-:W-:Y:S01]  /*5bc0*/  FFMA R38, R35, R40, R3 ;  /* 0x0000002823267223 */ /* 0x000fe20000000003 */
[----:B------:R-:W-:Y:S01]  /*5bd0*/  LOP3.LUT R40, R53, 0xffffe000, RZ, 0xc0, !PT ;  /* 0xffffe00035287812 */ /* 0x000fe200078ec0ff */
[----:B------:R-:W-:Y:S01]  /*5be0*/  FMUL R4, R33, R8 ;  /* 0x0000000821047220 */ /* 0x000fe20000400000 */
[----:B------:R-:W-:Y:S01]  /*5bf0*/  F2FP.TF32.F32.PACK_B R36, R36 ;  /* 0x00000024ff24723e */ /* 0x000fe200024050ff */
[----:B------:R-:W-:Y:S01]  /*5c00*/  FFMA R39, R35, R20, R7 ;  /* 0x0000001423277223 */ /* 0x000fe20000000007 */
[----:B------:R-:W-:Y:S01]  /*5c10*/  LOP3.LUT R20, R55, 0xffffe000, RZ, 0xc0, !PT ;  /* 0xffffe00037147812 */ /* 0x000fe200078ec0ff */
[C---:B------:R-:W-:Y:S01]  /*5c20*/  FMUL R5, R33.reuse, R9 ;  /* 0x0000000921057220 */ /* 0x040fe20000400000 */
[----:B------:R-:W-:Y:S01]  /*5c30*/  F2FP.TF32.F32.PACK_B R37, R37 ;  /* 0x00000025ff25723e */ /* 0x000fe200024050ff */
[C---:B------:R-:W-:Y:S01]  /*5c40*/  FMUL R6, R33.reuse, R10 ;  /* 0x0000000a21067220 */ /* 0x040fe20000400000 */
[----:B------:R-:W-:Y:S01]  /*5c50*/  F2FP.TF32.F32.PACK_B R38, R38 ;  /* 0x00000026ff26723e */ /* 0x000fe200024050ff */
[----:B------:R-:W-:Y:S01]  /*5c60*/  FMUL R11, R33, R11 ;  /* 0x0000000b210b7220 */ /* 0x000fe20000400000 */
[----:B------:R-:W-:Y:S01]  /*5c70*/  F2FP.TF32.F32.PACK_B R39, R39 ;  /* 0x00000027ff27723e */ /* 0x000fe200024050ff */
[C---:B------:R-:W-:Y:S01]  /*5c80*/  FFMA R4, R35.reuse, R21, R4 ;  /* 0x0000001523047223 */ /* 0x040fe20000000004 */
[----:B------:R-:W-:Y:S01]  /*5c90*/  LOP3.LUT R21, R48, 0xffffe000, RZ, 0xc0, !PT ;  /* 0xffffe00030157812 */ /* 0x000fe200078ec0ff */
[----:B------:R-:W-:Y:S01]  /*5ca0*/  FFMA R5, R35, R40, R5 ;  /* 0x0000002823057223 */ /* 0x000fe20000000005 */
[----:B------:R-:W-:Y:S01]  /*5cb0*/  LOP3.LUT R40, R51, 0xffffe000, RZ, 0xc0, !PT ;  /* 0xffffe00033287812 */ /* 0x000fe200078ec0ff */
[----:B------:R-:W-:Y:S01]  /*5cc0*/  FFMA R6, R35, R41, R6 ;  /* 0x0000002923067223 */ /* 0x000fe20000000006 */
[----:B------:R-:W-:Y:S01]  /*5cd0*/  LOP3.LUT R41, R50, 0xffffe000, RZ, 0xc0, !PT ;  /* 0xffffe00032297812 */ /* 0x000fe200078ec0ff */
[----:B------:R-:W-:Y:S01]  /*5ce0*/  FMUL R8, R33, R12 ;  /* 0x0000000c21087220 */ /* 0x000fe20000400000 */
[----:B------:R-:W-:Y:S01]  /*5cf0*/  F2FP.TF32.F32.PACK_B R4, R4 ;  /* 0x00000004ff04723e */ /* 0x000fe200024050ff */
[----:B------:R-:W-:Y:S01]  /*5d00*/  FFMA R7, R35, R20, R11 ;  /* 0x0000001423077223 */ /* 0x000fe2000000000b */
[----:B------:R-:W-:Y:S01]  /*5d10*/  LOP3.LUT R20, R49, 0xffffe000, RZ, 0xc0, !PT ;  /* 0xffffe00031147812 */ /* 0x000fe200078ec0ff */
[----:B------:R-:W-:Y:S01]  /*5d20*/  FMUL R9, R33, R13 ;  /* 0x0000000d21097220 */ /* 0x000fe20000400000 */
[----:B------:R-:W-:Y:S01]  /*5d30*/  F2FP.TF32.F32.PACK_B R5, R5 ;  /* 0x00000005ff05723e */ /* 0x000fe200024050ff */
[----:B------:R1:W-:Y:S01]  /*5d40*/  STSM.16.M88.4 [R89+0x400], R36 ;  /* 0x0004002459007844 */ /* 0x0003e20000000200 */
[----:B------:R-:W-:Y:S01]  /*5d50*/  F2FP.TF32.F32.PACK_B R6, R6 ;  /* 0x00000006ff06723e */ /* 0x000fe200024050ff */
[----:B------:R-:W-:Y:S01]  /*5d60*/  FFMA R8, R35, R21, R8 ;  /* 0x0000001523087223 */ /* 0x000fe20000000008 */
[----:B------:R-:W-:Y:S01]  /*5d70*/  LOP3.LUT R21, R44, 0xffffe000, RZ, 0xc0, !PT ;  /* 0xffffe0002c157812 */ /* 0x000fe200078ec0ff */
[C---:B------:R-:W-:Y:S01]  /*5d80*/  FMUL R10, R33.reuse, R14 ;  /* 0x0000000e210a7220 */ /* 0x040fe20000400000 */
[C---:B------:R-:W-:Y:S01]  /*5d90*/  FMUL R15, R33.reuse, R15 ;  /* 0x0000000f210f7220 */ /* 0x040fe20000400000 */
[----:B------:R-:W-:Y:S01]  /*5da0*/  FMUL R12, R33, R16 ;  /* 0x00000010210c7220 */ /* 0x000fe20000400000 */
[C---:B------:R-:W-:Y:S01]  /*5db0*/  FFMA R9, R35.reuse, R20, R9 ;  /* 0x0000001423097223 */ /* 0x040fe20000000009 */
[C---:B------:R-:W-:Y:S01]  /*5dc0*/  FFMA R10, R35.reuse, R41, R10 ;  /* 0x00000029230a7223 */ /* 0x040fe2000000000a */
[C---:B------:R-:W-:Y:S01]  /*5dd0*/  FFMA R11, R35.reuse, R40, R15 ;  /* 0x00000028230b7223 */ /* 0x040fe2000000000f */
[----:B------:R-:W-:Y:S01]  /*5de0*/  FFMA R12, R35, R21, R12 ;  /* 0x00000015230c7223 */ /* 0x000fe2000000000c */
[----:B------:R-:W-:Y:S01]  /*5df0*/  LOP3.LUT R20, R45, 0xffffe000, RZ, 0xc0, !PT ;  /* 0xffffe0002d147812 */ /* 0x000fe200078ec0ff */
[C---:B------:R-:W-:Y:S01]  /*5e00*/  FMUL R13, R33.reuse, R17 ;  /* 0x00000011210d7220 */ /* 0x040fe20000400000 */
[----:B------:R-:W-:Y:S01]  /*5e10*/  LOP3.LUT R21, R46, 0xffffe000, RZ, 0xc0, !PT ;  /* 0xffffe0002e157812 */ /* 0x000fe200078ec0ff */
[----:B------:R-:W-:Y:S01]  /*5e20*/  FMUL R14, R33, R18 ;  /* 0x00000012210e7220 */ /* 0x000fe20000400000 */
[----:B------:R-:W-:Y:S01]  /*5e30*/  LOP3.LUT R40, R47, 0xffffe000, RZ, 0xc0, !PT ;  /* 0xffffe0002f287812 */ /* 0x000fe200078ec0ff */
[----:B------:R-:W-:Y:S01]  /*5e40*/  FMUL R19, R33, R19 ;  /* 0x0000001321137220 */ /* 0x000fe20000400000 */
[----:B------:R-:W-:Y:S01]  /*5e50*/  F2FP.TF32.F32.PACK_B R7, R7 ;  /* 0x00000007ff07723e */ /* 0x000fe200024050ff */
[C---:B------:R-:W-:Y:S01]  /*5e60*/  FFMA R13, R35.reuse, R20, R13 ;  /* 0x00000014230d7223 */ /* 0x040fe2000000000d */
[C---:B------:R-:W-:Y:S01]  /*5e70*/  FFMA R14, R35.reuse, R21, R14 ;  /* 0x00000015230e7223 */ /* 0x040fe2000000000e */
[----:B------:R-:W-:Y:S01]  /*5e80*/  FFMA R15, R35, R40, R19 ;  /* 0x00000028230f7223 */ /* 0x000fe20000000013 */
[----:B------:R-:W-:Y:S01]  /*5e90*/  F2FP.TF32.F32.PACK_B R8, R8 ;  /* 0x00000008ff08723e */ /* 0x000fe200024050ff */
[----:B------:R1:W-:Y:S01]  /*5ea0*/  STSM.16.M88.4 [R92], R4 ;  /* 0x000000045c007844 */ /* 0x0003e20000000200 */
[----:B------:R-:W-:Y:S02]  /*5eb0*/  F2FP.TF32.F32.PACK_B R9, R9 ;  /* 0x00000009ff09723e */ /* 0x000fe400024050ff */
[----:B------:R-:W-:Y:S02]  /*5ec0*/  F2FP.TF32.F32.PACK_B R10, R10 ;  /* 0x0000000aff0a723e */ /* 0x000fe400024050ff */
[----:B------:R-:W-:Y:S02]  /*5ed0*/  F2FP.TF32.F32.PACK_B R11, R11 ;  /* 0x0000000bff0b723e */ /* 0x000fe400024050ff */
[----:B------:R-:W-:Y:S02]  /*5ee0*/  F2FP.TF32.F32.PACK_B R12, R12 ;  /* 0x0000000cff0c723e */ /* 0x000fe400024050ff */
[----:B------:R-:W-:Y:S01]  /*5ef0*/  F2FP.TF32.F32.PACK_B R13, R13 ;  /* 0x0000000dff0d723e */ /* 0x000fe200024050ff */
[----:B------:R1:W-:Y:S01]  /*5f00*/  STSM.16.M88.4 [R91], R8 ;  /* 0x000000085b007844 */ /* 0x0003e20000000200 */
[----:B------:R-:W-:Y:S02]  /*5f10*/  F2FP.TF32.F32.PACK_B R14, R14 ;  /* 0x0000000eff0e723e */ /* 0x000fe400024050ff */
[----:B------:R-:W-:Y:S05]  /*5f20*/  F2FP.TF32.F32.PACK_B R15, R15 ;  /* 0x0000000fff0f723e */ /* 0x000fea00024050ff */
[----:B------:R1:W-:Y:S01]  /*5f30*/  STSM.16.M88.4 [R90], R12 ;  /* 0x0000000c5a007844 */ /* 0x0003e20000000200 */
[----:B------:R-:W-:Y:S01]  /*5f40*/  @!PT LDS RZ, [RZ] ;  /* 0x00000000fffff984 */ /* 0x000fe20000000800 */
[----:B------:R-:W-:Y:S01]  /*5f50*/  @!PT LDS RZ, [RZ] ;  /* 0x00000000fffff984 */ /* 0x000fe20000000800 */
[----:B------:R-:W-:Y:S01]  /*5f60*/  @!PT LDS RZ, [RZ] ;  /* 0x00000000fffff984 */ /* 0x000fe20000000800 */
[----:B------:R-:W-:Y:S01]  /*5f70*/  @!PT LDS RZ, [RZ] ;  /* 0x00000000fffff984 */ /* 0x000fe20000000800 */
[----:B------:R2:W-:Y:S07]  /*5f80*/  MEMBAR.ALL.CTA ;  /* 0x0000000000007992 */ /* 0x0005ee0000008000 */
[----:B--2---:R-:W2:Y:S02]  /*5f90*/  FENCE.VIEW.ASYNC.S ;  /* 0x00000000000073c6 */ /* 0x004ea40000000000 */
[----:B--2---:R-:W-:Y:S06]  /*5fa0*/  BAR.SYNC.DEFER_BLOCKING 0x1, 0x80 ;  /* 0x0042000000007b1d */ /* 0x004fec0000010000 */
[----:B------:R-:W-:Y:S05]  /*5fb0*/  @P0 BRA `(.L_x_93) ;  /* 0x00000000001c0947 */ /* 0x000fea0003800000 */
[----:B------:R-:W-:Y:S02]  /*5fc0*/  UIADD3 UR6, UP0, UPT, UR54, 0x680, URZ ;  /* 0x0000068036067890 */ /* 0x000fe4000ff1e0ff */
[----:B------:R-:W-:Y:S02]  /*5fd0*/  ULEA UR4, UR56, UR48, 0xd ;  /* 0x0000003038047291 */ /* 0x000fe4000f8e68ff */
[----:B------:R-:W-:Y:S02]  /*5fe0*/  UIADD3.X UR7, UPT, UPT, URZ, UR55, URZ, UP0, !UPT ;  /* 0x00000037ff077290 */ /* 0x000fe400087fe4ff */
[----:B------:R-:W-:Y:S01]  /*5ff0*/  UIADD3 UR40, UPT, UPT, UR4, 0x400, URZ ;  /* 0x0000040004287890 */ /* 0x000fe2000fffe0ff */
[----:B------:R-:W-:Y:S08]  /*6000*/  UMOV UR43, UR36 ;  /* 0x00000024002b7c82 */ /* 0x000ff00008000000 */
[----:B------:R2:W-:Y:S02]  /*6010*/  UTMASTG.3D [UR40], [UR6] ;  /* 0x00000028060073b5 */ /* 0x0005e40008010000 */
[----:B--2---:R0:W-:Y:S02]  /*6020*/  UTMACMDFLUSH ;  /* 0x00000000000079b7 */ /* 0x0041e40000000000 */
.L_x_93:
[----:B------:R-:W-:Y:S05]  /*6030*/  BSYNC.RECONVERGENT B0 ;  /* 0x0000000000007941 */ /* 0x000fea0003800200 */
.L_x_92:
[----:B------:R-:W-:Y:S01]  /*6040*/  UIADD3 UR40, UPT, UPT, UR56, 0x1, URZ ;  /* 0x0000000138287890 */ /* 0x000fe2000fffe0ff */
[----:B------:R-:W-:Y:S03]  /*6050*/  BSSY.RECONVERGENT B0, `(.L_x_94) ;  /* 0x0000005000007945 */ /* 0x000fe60003800200 */
[----:B------:R-:W-:Y:S04]  /*6060*/  UISETP.NE.AND UP0, UPT, UR40, 0x3, UPT ;  /* 0x000000032800788c */ /* 0x000fe8000bf05270 */
[----:B------:R-:W-:Y:S01]  /*6070*/  USEL UR43, UR40, URZ, UP0 ;  /* 0x000000ff282b7287 */ /* 0x000fe20008000000 */
[----:B------:R-:W-:Y:S11]  /*6080*/  @P0 BRA `(.L_x_95) ;  /* 0x0000000000040947 */ /* 0x000ff60003800000 */
[----:B------:R-:W-:Y:S04]  /*6090*/  DEPBAR.LE SB0, 0x1 ;  /* 0x000080400000791a */ /* 0x000fe80000000000 */
.L_x_95:
[----:B------:R-:W-:Y:S05]  /*60a0*/  BSYNC.RECONVERGENT B0 ;  /* 0x0000000000007941 */ /* 0x000fea0003800200 */
.L_x_94:
[----:B------:R-:W-:Y:S01]  /*60b0*/  BAR.SYNC.DEFER_BLOCKING 0x1, 0x80 ;  /* 0x0042000000007b1d */ /* 0x000fe20000010000 */
[----:B------:R-:W-:Y:S01]  /*60c0*/  ISETP.NE.AND P1, PT, R83, RZ, PT ;  /* 0x000000ff5300720c */ /* 0x000fe20003f25270 */
[----:B------:R-:W-:Y:S01]  /*60d0*/  UISETP.NE.AND UP0, UPT, UR50, URZ, UPT ;  /* 0x000000ff3200728c */ /* 0x000fe2000bf05270 */
[----:B------:R-:W-:Y:S11]  /*60e0*/  LEA R2, R43, UR48, 0x3 ;  /* 0x000000302b027c11 */ /* 0x000ff6000f8e18ff */
[----:B------:R-:W-:Y:S01]  /*60f0*/  @P1 SHF.L.U32 R3, R42, 0x1f, RZ ;  /* 0x0000001f2a031819 */ /* 0x000fe200000006ff */
[----:B------:R-:W-:Y:S06]  /*6100*/  BRA.U !UP0, `(.L_x_96) ;  /* 0x0000000108247547 */ /* 0x000fec000b800000 */
[----:B-1----:R-:W-:Y:S01]  /*6110*/  IMAD.U32 R5, RZ, RZ, UR49 ;  /* 0x00000031ff057e24 */ /* 0x002fe2000f8e00ff */
[----:B------:R-:W-:Y:S01]  /*6120*/  MOV R0, UR37 ;  /* 0x0000002500007c02 */ /* 0x000fe20008000f00 */
[----:B------:R-:W-:Y:S03]  /*6130*/  UIADD3 UR49, UPT, UPT, UR49, 0x1, URZ ;  /* 0x0000000131317890 */ /* 0x000fe6000fffe0ff */
[----:B------:R-:W-:Y:S01]  /*6140*/  @P1 LEA R5, R5, UR48, 0x3 ;  /* 0x0000003005051c11 */ /* 0x000fe2000f8e18ff */
[----:B------:R-:W-:Y:S04]  /*6150*/  UISETP.NE.AND UP0, UPT, UR49, 0x3, UPT ;  /* 0x000000033100788c */ /* 0x000fe8000bf05270 */
[----:B------:R-:W-:Y:S01]  /*6160*/  @P1 VIADD R5, R5, 0x38 ;  /* 0x0000003805051836 */ /* 0x000fe20000000000 */
[----:B------:R-:W-:Y:S04]  /*6170*/  USEL UR49, UR49, URZ, UP0 ;  /* 0x000000ff31317287 */ /* 0x000fe80008000000 */
[----:B------:R-:W-:Y:S04]  /*6180*/  @P1 PRMT R0, R0, 0x654, R5 ;  /* 0x0000065400001816 */ /* 0x000fe80000000005 */
[----:B------:R2:W-:Y:S04]  /*6190*/  @P1 SYNCS.ARRIVE.TRANS64.RED.A1T0 RZ, [R0+URZ], RZ ;  /* 0x000000ff00ff19a7 */ /* 0x0005e800081004ff */
.L_x_96:
[----:B------:R-:W3:Y:S01]  /*61a0*/  @P1 SYNCS.PHASECHK.TRANS64.TRYWAIT P0, [R2+URZ+0x20], R3 ;  /* 0x00002003020015a7 */ /* 0x000ee200080011ff */
[----:B------:R-:W-:Y:S01]  /*61b0*/  BSSY B1, `(.L_x_97) ;  /* 0x0000017000017945 */ /* 0x000fe20003800000 */
[----:B---3--:R-:W-:Y:S03]  /*61c0*/  @P1 SEL R87, RZ, 0x1, !P0 ;  /* 0x00000001ff571807 */ /* 0x008fe60004000000 */
[----:B------:R-:W-:Y:S05]  /*61d0*/  @!P1 BRA `(.L_x_98) ;  /* 0x0000000000509947 */ /* 0x000fea0003800000 */
[----:B------:R-:W-:Y:S01]  /*61e0*/  ISETP.NE.AND P1, PT, R88, RZ, PT ;  /* 0x000000ff5800720c */ /* 0x000fe20003f25270 */
[----:B------:R-:W-:Y:S01]  /*61f0*/  BSSY B0, `(.L_x_99) ;  /* 0x000000a000007945 */ /* 0x000fe20003800000 */
[----:B------:R-:W-:Y:S11]  /*6200*/  ISETP.NE.AND P0, PT, R87, RZ, PT ;  /* 0x000000ff5700720c */ /* 0x000ff60003f05270 */
[----:B-1----:R-:W-:Y:S05]  /*6210*/  @P1 IMAD R4, R43, 0x800, R72 ;  /* 0x000008002b041824 */ /* 0x002fea00078e0248 */
[----:B------:R-:W-:Y:S05]  /*6220*/  @P1 LEA R4, R4, UR48, 0x2 ;  /* 0x0000003004041c11 */ /* 0x000fea000f8e10ff */
[--C-:B------:R-:W-:Y:S02]  /*6230*/  @P1 IMAD.IADD R3, R85, 0x1, R4.reuse ;  /* 0x0000000155031824 */ /* 0x100fe400078e0204 */
[----:B--2---:R-:W-:Y:S01]  /*6240*/  @P1 IMAD.IADD R0, R86, 0x1, R4 ;  /* 0x0000000156001824 */ /* 0x004fe200078e0204 */
[----:B------:R-:W-:Y:S06]  /*6250*/  @P0 BRA `(.L_x_100) ;  /* 0x00000000000c0947 */ /* 0x000fec0003800000 */
[----:B------:R-:W-:Y:S04]  /*6260*/  SHF.L.U32 R5, R42, 0x1f, RZ ;  /* 0x0000001f2a057819 */ /* 0x000fe800000006ff */
[----:B------:R-:W1:Y:S02]  /*6270*/  SYNCS.PHASECHK.TRANS64.TRYWAIT P0, [R2+URZ+0x20], R5 ;  /* 0x00002005020075a7 */ /* 0x000e6400080011ff */
[----:B-1----:R-:W-:Y:S05]  /*6280*/  @!P0 BRA `(.L_x_101) ;  /* 0x0000001400488947 */ /* 0x002fea0003800000 */
.L_x_100:
[----:B------:R-:W-:Y:S05]  /*6290*/  BSYNC B0 ;  /* 0x0000000000007941 */ /* 0x000fea0003800000 */
.L_x_99:
[----:B------:R-:W-:Y:S11]  /*62a0*/  ISETP.NE.AND P0, PT, R88, RZ, PT ;  /* 0x000000ff5800720c */ /* 0x000ff60003f05270 */
[----:B------:R-:W-:Y:S02]  /*62b0*/  @!UPT UIADD3 URZ, UPT, UPT, URZ, URZ, URZ ;  /* 0x000000fffffff290 */ /* 0x000fe4000fffe0ff */
[----:B-1----:R-:W-:Y:S01]  /*62c0*/  @P0 IADD3 R2, PT, PT, R86, R3, RZ ;  /* 0x0000000356020210 */ /* 0x002fe20007ffe0ff */
[----:B------:R-:W-:Y:S05]  /*62d0*/  @P0 WARPSYNC.ALL ;  /* 0x0000000000000948 */ /* 0x000fea0003800000 */
[----:B------:R3:W4:Y:S04]  /*62e0*/  @P0 LDSM.16.M88.4 R56, [R4+0x400] ;  /* 0x000400000438083b */ /* 0x0007280000000200 */
[----:B------:R3:W1:Y:S04]  /*62f0*/  @P0 LDSM.16.M88.4 R52, [R0+0x400] ;  /* 0x000400000034083b */ /* 0x0006680000000200 */
[----:B------:R3:W2:Y:S04]  /*6300*/  @P0 LDSM.16.M88.4 R48, [R3+0x400] ;  /* 0x000400000330083b */ /* 0x0006a80000000200 */
[----:B------:R3:W1:Y:S02]  /*6310*/  @P0 LDSM.16.M88.4 R44, [R2+0x400] ;  /* 0x00040000022c083b */ /* 0x0006640000000200 */
.L_x_98:
[----:B------:R-:W-:Y:S05]  /*6320*/  BSYNC B1 ;  /* 0x0000000000017941 */ /* 0x000fea0003800000 */
.L_x_97:
[----:B--23--:R-:W-:Y:S05]  /*6330*/  VIADD R0, R34, 0x20 ;  /* 0x0000002022007836 */ /* 0x00cfea0000000000 */
[----:B------:R-:W-:Y:S04]  /*6340*/  SHF.R.U32.HI R0, RZ, 0x15, R0 ;  /* 0x00000015ff007819 */ /* 0x000fe80000011600 */
[----:B------:R-:W-:Y:S11]  /*6350*/  LOP3.LUT P0, RZ, R0, 0x3, R73, 0x48, !PT ;  /* 0x0000000300ff7812 */ /* 0x000ff60007804849 */
[----:B------:R-:W-:Y:S02]  /*6360*/  @!UPT UIADD3 URZ, UPT, UPT, URZ, URZ, URZ ;  /* 0x000000fffffff290 */ /* 0x000fe4000fffe0ff */
[----:B------:R-:W-:Y:S05]  /*6370*/  @!P0 BRA `(.L_x_102) ;  /* 0x0000000000408947 */ /* 0x000fea0003800000 */
[----:B------:R-:W2:Y:S01]  /*6380*/  LDCU.64 UR8, c[0x4][0x70] ;  /* 0x01000e00ff0877ac */ /* 0x000ea20008000a00 */
[----:B------:R-:W-:Y:S01]  /*6390*/  MOV R3, 0x0 ;  /* 0x0000000000037802 */ /* 0x000fe20000000f00 */
[----:B-1----:R-:W-:Y:S02]  /*63a0*/  HFMA2 R12, -RZ, RZ, 0, 5.9604644775390625e-08 ;  /* 0x00000001ff0c7431 */ /* 0x002fe400000001ff */
[----:B------:R-:W-:Y:S02]  /*63b0*/  IMAD.MOV.U32 R8, RZ, RZ, 0x192 ;  /* 0x00000192ff087424 */ /* 0x000fe400078e00ff */
[----:B------:R-:W-:Y:S01]  /*63c0*/  IMAD.MOV.U32 R13, RZ, RZ, RZ ;  /* 0x000000ffff0d7224 */ /* 0x000fe200078e00ff */
[----:B------:R-:W1:Y:S01]  /*63d0*/  LDCU.64 UR6, c[0x4][0x78] ;  /* 0x01000f00ff0677ac */ /* 0x000e620008000a00 */
[----:B------:R-:W3:Y:S01]  /*63e0*/  LDC.64 R2, c[0x4][R3] ;  /* 0x0100000003027b82 */ /* 0x000ee20000000a00 */
[----:B------:R-:W5:Y:S01]  /*63f0*/  LDCU.64 UR4, c[0x4][0x10] ;  /* 0x01000200ff0477ac */ /* 0x000f620008000a00 */
[----:B--2---:R-:W-:Y:S01]  /*6400*/  MOV R5, UR9 ;  /* 0x0000000900057c02 */ /* 0x004fe20008000f00 */
[----:B------:R-:W-:Y:S01]  /*6410*/  IMAD.U32 R4, RZ, RZ, UR8 ;  /* 0x00000008ff047e24 */ /* 0x000fe2000f8e00ff */
[----:B-1----:R-:W-:Y:S01]  /*6420*/  MOV R7, UR7 ;  /* 0x0000000700077c02 */ /* 0x002fe20008000f00 */
[----:B------:R-:W-:Y:S01]  /*6430*/  IMAD.U32 R6, RZ, RZ, UR6 ;  /* 0x00000006ff067e24 */ /* 0x000fe2000f8e00ff */
[----:B-----5:R-:W-:Y:S01]  /*6440*/  MOV R11, UR5 ;  /* 0x00000005000b7c02 */ /* 0x020fe20008000f00 */
[----:B------:R-:W-:Y:S02]  /*6450*/  IMAD.U32 R10, RZ, RZ, UR4 ;  /* 0x00000004ff0a7e24 */ /* 0x000fe4000f8e00ff */
[----:B------:R-:W-:Y:S07]  /*6460*/  LEPC R20, `(.L_x_102) ;  /* 0x000000001014794e */ /* 0x000fee0000000000 */
[----:B---34-:R-:W-:Y:S05]  /*6470*/  CALL.ABS.NOINC R2 ;  /* 0x0000000002007343 */ /* 0x018fea0003c00000 */
.L_x_102:
[----:B------:R-:W-:Y:S01]  /*6480*/  ISETP.NE.AND P0, PT, R79, RZ, PT ;  /* 0x000000ff4f00720c */ /* 0x000fe20003f05270 */
[----:B------:R-:W-:Y:S05]  /*6490*/  WARPSYNC.ALL ;  /* 0x0000000000007948 */ /* 0x000fea0003800000 */
[----:B------:R-:W-:Y:S01]  /*64a0*/  R2UR UR4, R34 ;  /* 0x00000000220472ca */ /* 0x000fe200000e0000 */
[----:B------:R-:W-:Y:S01]  /*64b0*/  IMAD.U32 R87, RZ, RZ, UR43 ;  /* 0x0000002bff577e24 */ /* 0x000fe2000f8e00ff */
[----:B------:R-:W-:Y:S01]  /*64c0*/  R2UR UR5, R84 ;  /* 0x00000000540572ca */ /* 0x000fe200000e0000 */
[----:B------:R-:W-:Y:S01]  /*64d0*/  BSSY.RECONVERGENT B0, `(.L_x_103) ;  /* 0x0000060000007945 */ /* 0x000fe20003800200 */
[----:B----4-:R-:W-:Y:S01]  /*64e0*/  LOP3.LUT R0, R56, 0xffffe000, RZ, 0xc0, !PT ;  /* 0xffffe00038007812 */ /* 0x010fe200078ec0ff */
[----:B------:R-:W-:Y:S01]  /*64f0*/  IMAD R87, R87, 0x800, R72 ;  /* 0x0000080057577824 */ /* 0x000fe200078e0248 */
[----:B------:R-:W-:Y:S02]  /*6500*/  LOP3.LUT R2, R57, 0xffffe000, RZ, 0xc0, !PT ;  /* 0xffffe00039027812 */ /* 0x000fe400078ec0ff */
[----:B------:R-:W-:Y:S02]  /*6510*/  LOP3.LUT R3, R58, 0xffffe000, RZ, 0xc0, !PT ;  /* 0xffffe0003a037812 */ /* 0x000fe400078ec0ff */
[----:B------:R-:W-:Y:S02]  /*6520*/  LOP3.LUT R20, R59, 0xffffe000, RZ, 0xc0, !PT ;  /* 0xffffe0003b147812 */ /* 0x000fe400078ec0ff */
[----:B-1----:R-:W-:Y:S01]  /*6530*/  LOP3.LUT R21, R52, 0xffffe000, RZ, 0xc0, !PT ;  /* 0xffffe00034157812 */ /* 0x002fe200078ec0ff */
[----:B------:R-:W1:Y:S01]  /*6540*/  LDTM.16dp128bit.x8 R4, tmem[UR4+0x20] ;  /* 0x00002004000479ee */ /* 0x000e620008180000 */
[----:B------:R-:W-:Y:S01]  /*6550*/  LOP3.LUT R36, R53, 0xffffe000, RZ, 0xc0, !PT ;  /* 0xffffe00035247812 */ /* 0x000fe200078ec0ff */
[----:B------:R-:W-:Y:S01]  /*6560*/  UIADD3 UR5, UPT, UPT, UR5, 0xa0, URZ ;  /* 0x000000a005057890 */ /* 0x000fe2000fffe0ff */
[----:B------:R-:W-:Y:S01]  /*6570*/  LOP3.LUT R37, R54, 0xffffe000, RZ, 0xc0, !PT ;  /* 0xffffe00036257812 */ /* 0x000fe200078ec0ff */
[----:B------:R-:W-:Y:S01]  /*6580*/  NOP ;  /* 0x0000000000007918 */ /* 0x000fe20000000000 */
[----:B------:R-:W-:Y:S01]  /*6590*/  LOP3.LUT R38, R55, 0xffffe000, RZ, 0xc0, !PT ;  /* 0xffffe00037267812 */ /* 0x000fe200078ec0ff */
[----:B------:R-:W-:Y:S01]  /*65a0*/  UPRMT UR5, UR37, 0x654, UR5 ;  /* 0x0000065425057896 */ /* 0x000fe20008000005 */
[----:B------:R-:W-:Y:S02]  /*65b0*/  LOP3.LUT R39, R48, 0xffffe000, RZ, 0xc0, !PT ;  /* 0xffffe00030277812 */ /* 0x000fe400078ec0ff */
[----:B------:R-:W-:Y:S02]  /*65c0*/  LOP3.LUT R40, R49, 0xffffe000, RZ, 0xc0, !PT ;  /* 0xffffe00031287812 */ /* 0x000fe400078ec0ff */
[----:B------:R-:W-:Y:S02]  /*65d0*/  LOP3.LUT R41, R50, 0xffffe000, RZ, 0xc0, !PT ;  /* 0xffffe00032297812 */ /* 0x000fe400078ec0ff */
[----:B------:R-:W-:Y:S02]  /*65e0*/  LOP3.LUT R42, R51, 0xffffe000, RZ, 0xc0, !PT ;  /* 0xffffe000332a7812 */ /* 0x000fe400078ec0ff */
[----:B------:R-:W-:Y:S01]  /*65f0*/  LOP3.LUT R43, R44, 0xffffe000, RZ, 0xc0, !PT ;  /* 0xffffe0002c2b7812 */ /* 0x000fe200078ec0ff */
[----:B-1----:R-:W-:Y:S01]  /*6600*/  SYNCS.ARRIVE.TRANS64.RED.A1T0 RZ, [UR5], RZ ;  /* 0x000000ffffff79a7 */ /* 0x002fe20008100405 */
[----:B------:R-:W-:Y:S02]  /*6610*/  LOP3.LUT R44, R45, 0xffffe000, RZ, 0xc0, !PT ;  /* 0xffffe0002d2c7812 */ /* 0x000fe400078ec0ff */
[----:B------:R-:W-:Y:S02]  /*6620*/  LEA R87, R87, UR48, 0x2 ;  /* 0x0000003057577c11 */ /* 0x000fe4000f8e10ff */
[----:B------:R-:W-:Y:S02]  /*6630*/  LOP3.LUT R45, R46, 0xffffe000, RZ, 0xc0, !PT ;  /* 0xffffe0002e2d7812 */ /* 0x000fe400078ec0ff */
[----:B------:R-:W-:Y:S01]  /*6640*/  LOP3.LUT R46, R47, 0xffffe000, RZ, 0xc0, !PT ;  /* 0xffffe0002f2e7812 */ /* 0x000fe200078ec0ff */
[C---:B------:R-:W-:Y:S01]  /*6650*/  FMUL R4, R33.reuse, R4 ;  /* 0x0000000421047220 */ /* 0x040fe20000400000 */
[C-C-:B------:R-:W-:Y:S01]  /*6660*/  IADD3 R84, PT, PT, R86.reuse, 0x400, R87.reuse ;  /* 0x0000040056547810 */ /* 0x140fe20007ffe057 */
[----:B------:R-:W-:Y:S01]  /*6670*/  FMUL R5, R33, R5 ;  /* 0x0000000521057220 */ /* 0x000fe20000400000 */
[----:B------:R-:W-:Y:S01]  /*6680*/  IADD3 R85, PT, PT, R85, 0x400, R87 ;  /* 0x0000040055557810 */ /* 0x000fe20007ffe057 */
[C---:B------:R-:W-:Y:S01]  /*6690*/  FMUL R6, R33.reuse, R6 ;  /* 0x0000000621067220 */ /* 0x040fe20000400000 */
[----:B------:R-:W-:Y:S01]  /*66a0*/  FMUL R7, R33, R7 ;  /* 0x0000000721077220 */ /* 0x000fe20000400000 */
[----:B------:R-:W-:Y:S01]  /*66b0*/  FFMA R4, R35, R0, R4 ;  /* 0x0000000023047223 */ /* 0x000fe20000000004 */
[----:B------:R-:W-:Y:S01]  /*66c0*/  FMUL R8, R33, R8 ;  /* 0x0000000821087220 */ /* 0x000fe20000400000 */
[----:B------:R-:W-:Y:S01]  /*66d0*/  FFMA R5, R35, R2, R5 ;  /* 0x0000000223057223 */ /* 0x000fe20000000005 */
[----:B------:R-:W-:Y:S01]  /*66e0*/  FMUL R9, R33, R9 ;  /* 0x0000000921097220 */ /* 0x000fe20000400000 */
[----:B------:R-:W-:Y:S01]  /*66f0*/  FFMA R6, R35, R3, R6 ;  /* 0x0000000323067223 */ /* 0x000fe20000000006 */
[----:B------:R-:W-:Y:S01]  /*6700*/  F2FP.TF32.F32.PACK_B R4, R4 ;  /* 0x00000004ff04723e */ /* 0x000fe200024050ff */
[----:B------:R-:W-:Y:S01]  /*6710*/  FMUL R10, R33, R10 ;  /* 0x0000000a210a7220 */ /* 0x000fe20000400000 */
[----:B------:R-:W-:Y:S01]  /*6720*/  F2FP.TF32.F32.PACK_B R5, R5 ;  /* 0x00000005ff05723e */ /* 0x000fe200024050ff */
[----:B------:R-:W-:Y:S01]  /*6730*/  FFMA R7, R35, R20, R7 ;  /* 0x0000001423077223 */ /* 0x000fe20000000007 */
[----:B------:R-:W-:Y:S01]  /*6740*/  FMUL R11, R33, R11 ;  /* 0x0000000b210b7220 */ /* 0x000fe20000400000 */
        /* <DEDUP_REMOVED lines=8> */
[----:B------:R-:W-:Y:S01]  /*67d0*/  F2FP.TF32.F32.PACK_B R6, R6 ;  /* 0x00000006ff06723e */ /* 0x000fe200024050ff */
[----:B------:R-:W-:Y:S01]  /*67e0*/  FFMA R12, R35, R39, R12 ;  /* 0x00000027230c7223 */ /* 0x000fe2000000000c */
[----:B------:R-:W-:Y:S01]  /*67f0*/  F2FP.TF32.F32.PACK_B R7, R7 ;  /* 0x00000007ff07723e */ /* 0x000fe200024050ff */
[----:B------:R-:W-:Y:S01]  /*6800*/  FMUL R16, R33, R16 ;  /* 0x0000001021107220 */ /* 0x000fe20000400000 */
[----:B------:R-:W-:Y:S01]  /*6810*/  FFMA R13, R35, R40, R13 ;  /* 0x00000028230d7223 */ /* 0x000fe2000000000d */
[----:B------:R-:W-:Y:S01]  /*6820*/  FMUL R17, R33, R17 ;  /* 0x0000001121117220 */ /* 0x000fe20000400000 */
[----:B------:R-:W-:Y:S01]  /*6830*/  FFMA R14, R35, R41, R14 ;  /* 0x00000029230e7223 */ /* 0x000fe2000000000e */
[----:B------:R1:W-:Y:S01]  /*6840*/  STSM.16.M88.4 [R87+0x400], R4 ;  /* 0x0004000457007844 */ /* 0x0003e20000000200 */
[----:B------:R-:W-:Y:S01]  /*6850*/  FMUL R18, R33, R18 ;  /* 0x0000001221127220 */ /* 0x000fe20000400000 */
[----:B------:R-:W-:Y:S01]  /*6860*/  FFMA R15, R35, R42, R15 ;  /* 0x0000002a230f7223 */ /* 0x000fe2000000000f */
[----:B------:R-:W-:Y:S01]  /*6870*/  FMUL R19, R33, R19 ;  /* 0x0000001321137220 */ /* 0x000fe20000400000 */
[----:B------:R-:W-:Y:S01]  /*6880*/  F2FP.TF32.F32.PACK_B R8, R8 ;  /* 0x00000008ff08723e */ /* 0x000fe200024050ff */
[C---:B------:R-:W-:Y:S01]  /*6890*/  FFMA R16, R35.reuse, R43, R16 ;  /* 0x0000002b23107223 */ /* 0x040fe20000000010 */
[----:B------:R-:W-:Y:S01]  /*68a0*/  F2FP.TF32.F32.PACK_B R9, R9 ;  /* 0x00000009ff09723e */ /* 0x000fe200024050ff */
[C---:B------:R-:W-:Y:S01]  /*68b0*/  FFMA R17, R35.reuse, R44, R17 ;  /* 0x0000002c23117223 */ /* 0x040fe20000000011 */
[----:B------:R-:W-:Y:S01]  /*68c0*/  F2FP.TF32.F32.PACK_B R10, R10 ;  /* 0x0000000aff0a723e */ /* 0x000fe200024050ff */
[C---:B------:R-:W-:Y:S01]  /*68d0*/  FFMA R18, R35.reuse, R45, R18 ;  /* 0x0000002d23127223 */ /* 0x040fe20000000012 */
[----:B------:R-:W-:Y:S01]  /*68e0*/  F2FP.TF32.F32.PACK_B R11, R11 ;  /* 0x0000000bff0b723e */ /* 0x000fe200024050ff */
[----:B------:R-:W-:Y:S01]  /*68f0*/  FFMA R19, R35, R46, R19 ;  /* 0x0000002e23137223 */ /* 0x000fe20000000013 */
[----:B------:R-:W-:Y:S01]  /*6900*/  F2FP.TF32.F32.PACK_B R12, R12 ;  /* 0x0000000cff0c723e */ /* 0x000fe200024050ff */
[----:B------:R-:W-:Y:S01]  /*6910*/  IMAD.IADD R86, R86, 0x1, R85 ;  /* 0x0000000156567824 */ /* 0x000fe200078e0255 */
[----:B------:R-:W-:Y:S01]  /*6920*/  F2FP.TF32.F32.PACK_B R13, R13 ;  /* 0x0000000dff0d723e */ /* 0x000fe200024050ff */
[----:B------:R1:W-:Y:S01]  /*6930*/  STSM.16.M88.4 [R84], R8 ;  /* 0x0000000854007844 */ /* 0x0003e20000000200 */
        /* <DEDUP_REMOVED lines=18> */
[----:B------:R-:W-:Y:S02]  /*6a60*/  UIADD3 UR5, UPT, UPT, UR41, 0x20, URZ ;  /* 0x0000002029057890 */ /* 0x000fe4000fffe0ff */
[----:B------:R-:W-:Y:S02]  /*6a70*/  UIADD3 UR4, UPT, UPT, UR10, 0x400, URZ ;  /* 0x000004000a047890 */ /* 0x000fe4000fffe0ff */
[----:B------:R-:W-:Y:S01]  /*6a80*/  UIADD3.X UR9, UPT, UPT, URZ, UR55, URZ, UP0, !UPT ;  /* 0x00000037ff097290 */ /* 0x000fe200087fe4ff */
[----:B------:R-:W-:Y:S01]  /*6a90*/  UMOV UR6, UR42 ;  /* 0x0000002a00067c82 */ /* 0x000fe20008000000 */
[----:B------:R-:W-:Y:S07]  /*6aa0*/  UMOV UR7, UR36 ;  /* 0x0000002400077c82 */ /* 0x000fee0008000000 */
[----:B------:R2:W-:Y:S02]  /*6ab0*/  UTMASTG.3D [UR4], [UR8] ;  /* 0x00000004080073b5 */ /* 0x0005e40008010000 */
[----:B--2---:R0:W-:Y:S02]  /*6ac0*/  UTMACMDFLUSH ;  /* 0x00000000000079b7 */ /* 0x0041e40000000000 */
.L_x_104:
[----:B------:R-:W-:Y:S05]  /*6ad0*/  BSYNC.RECONVERGENT B0 ;  /* 0x0000000000007941 */ /* 0x000fea0003800200 */
.L_x_103:
[----:B------:R-:W-:Y:S01]  /*6ae0*/  UIADD3 UR43, UPT, UPT, UR43, 0x1, URZ ;  /* 0x000000012b2b7890 */ /* 0x000fe2000fffe0ff */
[----:B------:R-:W-:Y:S03]  /*6af0*/  BSSY.RECONVERGENT B0, `(.L_x_105) ;  /* 0x0000008000007945 */ /* 0x000fe60003800200 */
[----:B------:R-:W-:Y:S04]  /*6b00*/  UISETP.NE.AND UP0, UPT, UR43, 0x3, UPT ;  /* 0x000000032b00788c */ /* 0x000fe8000bf05270 */
[----:B------:R-:W-:Y:S02]  /*6b10*/  UISETP.EQ.XOR UP1, UPT, UR40, 0x3, !UP0 ;  /* 0x000000032800788c */ /* 0x000fe4000c722a70 */
[----:B------:R-:W-:Y:S02]  /*6b20*/  USEL UR56, UR43, URZ, UP0 ;  /* 0x000000ff2b387287 */ /* 0x000fe40008000000 */
[----:B------:R-:W-:Y:S04]  /*6b30*/  USEL UR4, URZ, 0x1, !UP1 ;  /* 0x00000001ff047887 */ /* 0x000fe8000c800000 */
[----:B------:R-:W-:Y:S01]  /*6b40*/  ULOP3.LUT UR51, UR51, UR4, URZ, 0x3c, !UPT ;  /* 0x0000000433337292 */ /* 0x000fe2000f8e3cff */
[----:B------:R-:W-:Y:S11]  /*6b50*/  @P0 BRA `(.L_x_106) ;  /* 0x0000000000040947 */ /* 0x000ff60003800000 */
[----:B------:R-:W-:Y:S04]  /*6b60*/  DEPBAR.LE SB0, 0x1 ;  /* 0x000080400000791a */ /* 0x000fe80000000000 */
.L_x_106:
[----:B------:R-:W-:Y:S05]  /*6b70*/  BSYNC.RECONVERGENT B0 ;  /* 0x0000000000007941 */ /* 0x000fea0003800200 */
.L_x_105:
[----:B------:R-:W-:Y:S01]  /*6b80*/  BAR.SYNC.DEFER_BLOCKING 0x1, 0x80 ;  /* 0x0042000000007b1d */ /* 0x000fe20000010000 */
[----:B------:R-:W-:Y:S01]  /*6b90*/  UISETP.NE.AND UP0, UPT, UR50, -0x2, UPT ;  /* 0xfffffffe3200788c */ /* 0x000fe2000bf05270 */
[----:B------:R-:W-:Y:S08]  /*6ba0*/  IADD3 R0, PT, PT, R30, 0x1, RZ ;  /* 0x000000011e007810 */ /* 0x000ff00007ffe0ff */
[----:B------:R-:W-:Y:S05]  /*6bb0*/  BRA.U !UP0, `(.L_x_107) ;  /* 0x0000000108287547 */ /* 0x000fea000b800000 */
[----:B------:R-:W-:Y:S01]  /*6bc0*/  ISETP.NE.AND P0, PT, R83, RZ, PT ;  /* 0x000000ff5300720c */ /* 0x000fe20003f05270 */
[----:B------:R-:W-:Y:S01]  /*6bd0*/  IMAD.U32 R3, RZ, RZ, UR49 ;  /* 0x00000031ff037e24 */ /* 0x000fe2000f8e00ff */
[----:B------:R-:W-:Y:S01]  /*6be0*/  UIADD3 UR49, UPT, UPT, UR49, 0x1, URZ ;  /* 0x0000000131317890 */ /* 0x000fe2000fffe0ff */
[----:B------:R-:W-:Y:S03]  /*6bf0*/  IMAD.U32 R2, RZ, RZ, UR37 ;  /* 0x00000025ff027e24 */ /* 0x000fe6000f8e00ff */
[----:B------:R-:W-:Y:S04]  /*6c00*/  UISETP.NE.AND UP0, UPT, UR49, 0x3, UPT ;  /* 0x000000033100788c */ /* 0x000fe8000bf05270 */
[----:B------:R-:W-:Y:S03]  /*6c10*/  USEL UR49, UR49, URZ, UP0 ;  /* 0x000000ff31317287 */ /* 0x000fe60008000000 */
[----:B------:R-:W-:Y:S05]  /*6c20*/  @P0 LEA R3, R3, UR48, 0x3 ;  /* 0x0000003003030c11 */ /* 0x000fea000f8e18ff */
[----:B------:R-:W-:Y:S05]  /*6c30*/  @P0 VIADD R3, R3, 0x38 ;  /* 0x0000003803030836 */ /* 0x000fea0000000000 */
[----:B------:R-:W-:Y:S04]  /*6c40*/  @P0 PRMT R2, R2, 0x654, R3 ;  /* 0x0000065402020816 */ /* 0x000fe80000000003 */
[----:B------:R2:W-:Y:S03]  /*6c50*/  @P0 SYNCS.ARRIVE.TRANS64.RED.A1T0 RZ, [R2+URZ], RZ ;  /* 0x000000ff02ff09a7 */ /* 0x0005e600081004ff */
.L_x_107:
[----:B------:R-:W-:Y:S01]  /*6c60*/  ISETP.NE.AND P2, PT, R80, RZ, PT ;  /* 0x000000ff5000720c */ /* 0x000fe20003f45270 */
[----:B------:R-:W-:Y:S01]  /*6c70*/  UIADD3 UR50, UPT, UPT, UR50, 0x2, URZ ;  /* 0x0000000232327890 */ /* 0x000fe2000fffe0ff */
[----:B------:R-:W-:Y:S01]  /*6c80*/  ISETP.NE.AND P0, PT, R82, 0x2, PT ;  /* 0x000000025200780c */ /* 0x000fe20003f05270 */
[----:B------:R-:W-:Y:S01]  /*6c90*/  IMAD.IADD R20, R29, 0x1, R66 ;  /* 0x000000011d147824 */ /* 0x000fe200078e0242 */
[----:B------:R-:W-:Y:S01]  /*6ca0*/  ISETP.NE.AND P1, PT, R0, 0x4, PT ;  /* 0x000000040000780c */ /* 0x000fe20003f25270 */
[----:B------:R-:W-:Y:S01]  /*6cb0*/  IMAD.IADD R21, R31, 0x1, R68 ;  /* 0x000000011f157824 */ /* 0x000fe200078e0244 */
[----:B--2---:R-:W-:Y:S02]  /*6cc0*/  SEL R2, RZ, 0x1, P0 ;  /* 0x00000001ff027807 */ /* 0x004fe40000000000 */
[----:B------:R-:W-:Y:S02]  /*6cd0*/  SEL R3, RZ, 0x1, P1 ;  /* 0x00000001ff037807 */ /* 0x000fe40000800000 */
[----:B------:R-:W-:Y:S02]  /*6ce0*/  LOP3.LUT R75, R75, R2, RZ, 0x3c, !PT ;  /* 0x000000024b4b7212 */ /* 0x000fe400078e3cff */
[----:B------:R-:W-:Y:S02]  /*6cf0*/  LOP3.LUT R76, R76, R3, RZ, 0x3c, !PT ;  /* 0x000000034c4c7212 */ /* 0x000fe400078e3cff */
[----:B------:R-:W-:Y:S02]  /*6d00*/  @P2 R2UR UR36, R74 ;  /* 0x000000004a2422ca */ /* 0x000fe400000e0000 */
[----:B------:R-:W-:Y:S02]  /*6d10*/  SEL R82, R82, RZ, P0 ;  /* 0x000000ff52527207 */ /* 0x000fe40000000000 */
[----:B------:R-:W-:Y:S01]  /*6d20*/  SEL R30, R0, RZ, P1 ;  /* 0x000000ff001e7207 */ /* 0x000fe20000800000 */
[----:B------:R-:W-:Y:S10]  /*6d30*/  @P2 BRA `(.L_x_108) ;  /* 0xffffffdc00342947 */ /* 0x000ff4000383ffff */
[----:B------:R-:W-:-:S09]  /*6d40*/  UISETP.NE.AND UP0, UPT, UR53, URZ, UPT ;  /* 0x000000ff3500728c */ /* 0x000fd2000bf05270 */
[----:B------:R-:W-:Y:S05]  /*6d50*/  BRA.U !UP0, `(.L_x_109) ;  /* 0x0000000108487547 */ /* 0x000fea000b800000 */
[----:B------:R-:W2:Y:S02]  /*6d60*/  LDCU.64 UR4, c[0x0][0x890] ;  /* 0x00011200ff0477ac */ /* 0x000ea40008000a00 */
[----:B--2---:R-:W-:-:S04]  /*6d70*/  UISETP.NE.U32.AND UP0, UPT, UR4, URZ, UPT ;  /* 0x000000ff0400728c */ /* 0x004fc8000bf05070 */
[----:B------:R-:W-:-:S09]  /*6d80*/  UISETP.NE.AND.EX UP0, UPT, UR5, URZ, UPT, UP0 ;  /* 0x000000ff0500728c */ /* 0x000fd2000bf05300 */
[----:B------:R-:W-:Y:S05]  /*6d90*/  BRA.U UP0, `(.L_x_110) ;  /* 0x00000001000c7547 */ /* 0x000fea000b800000 */
[----:B------:R-:W-:-:S13]  /*6da0*/  FSETP.NEU.AND P0, PT, R35, RZ, PT ;  /* 0x000000ff2300720b */ /* 0x000fda0003f0d000 */
[----:B------:R-:W-:Y:S05]  /*6db0*/  @!P0 EXIT ;  /* 0x000000000000894d */ /* 0x000fea0003800000 */
[----:B------:R-:W-:Y:S05]  /*6dc0*/  BRA `(.L_x_109) ;  /* 0x00000000002c7947 */ /* 0x000fea0003800000 */
.L_x_110:
[----:B------:R-:W-:Y:S01]  /*6dd0*/  ISETP.NE.AND P0, PT, R81, RZ, PT ;  /* 0x000000ff5100720c */ /* 0x000fe20003f05270 */
[----:B------:R-:W-:-:S12]  /*6de0*/  BSSY.RECONVERGENT B0, `(.L_x_109) ;  /* 0x0000009000007945 */ /* 0x000fd80003800200 */
[----:B------:R-:W-:Y:S05]  /*6df0*/  @P0 BRA `(.L_x_111) ;  /* 0x0000000000140947 */ /* 0x000fea0003800000 */
[----:B------:R-:W2:Y:S02]  /*6e00*/  LDCU.64 UR4, c[0x0][0x888] ;  /* 0x00011100ff0477ac */ /* 0x000ea40008000a00 */
[----:B--2---:R-:W-:-:S04]  /*6e10*/  ISETP.NE.U32.AND P0, PT, RZ, UR4, PT ;  /* 0x00000004ff007c0c */ /* 0x004fc8000bf05070 */
[----:B------:R-:W-:-:S13]  /*6e20*/  ISETP.NE.AND.EX P0, PT, RZ, UR5, PT, P0 ;  /* 0x00000005ff007c0c */ /* 0x000fda000bf05300 */
[----:B------:R-:W-:Y:S05]  /*6e30*/  @!P0 EXIT ;  /* 0x000000000000894d */ /* 0x000fea0003800000 */
[----:B------:R-:W-:Y:S05]  /*6e40*/  BRA `(.L_x_112) ;  /* 0x0000000000087947 */ /* 0x000fea0003800000 */
.L_x_111:
[----:B------:R-:W-:-:S13]  /*6e50*/  FSETP.NEU.AND P0, PT, R35, RZ, PT ;  /* 0x000000ff2300720b */ /* 0x000fda0003f0d000 */
[----:B------:R-:W-:Y:S05]  /*6e60*/  @!P0 EXIT ;  /* 0x000000000000894d */ /* 0x000fea0003800000 */
.L_x_112:
[----:B------:R-:W-:Y:S05]  /*6e70*/  BSYNC.RECONVERGENT B0 ;  /* 0x0000000000007941 */ /* 0x000fea0003800200 */
.L_x_109:
[----:B------:R-:W-:Y:S01]  /*6e80*/  ULEA UR4, UR49, UR48, 0x3 ;  /* 0x0000003031047291 */ /* 0x000fe2000f8e18ff */
[----:B------:R-:W-:-:S04]  /*6e90*/  DEPBAR.LE SB0, 0x0 ;  /* 0x000080000000791a */ /* 0x000fc80000000000 */
[----:B------:R-:W-:-:S04]  /*6ea0*/  UIADD3 UR4, UPT, UPT, UR4, 0x38, URZ ;  /* 0x0000003804047890 */ /* 0x000fc8000fffe0ff */
[----:B------:R-:W-:-:S09]  /*6eb0*/  UPRMT UR4, UR37, 0x654, UR4 ;  /* 0x0000065425047896 */ /* 0x000fd20008000004 */
[----:B------:R-:W-:Y:S01]  /*6ec0*/  SYNCS.ARRIVE.TRANS64.RED.A1T0 RZ, [UR4], RZ ;  /* 0x000000ffffff79a7 */ /* 0x000fe20008100404 */
[----:B------:R-:W-:Y:S05]  /*6ed0*/  EXIT ;  /* 0x000000000000794d */ /* 0x000fea0003800000 */
.L_x_19:
[----:B--2---:R2:W1:Y:S02]  /*6ee0*/  SYNCS.PHASECHK.TRANS64.TRYWAIT P0, [R3+URZ+0xd0], R2 ;  /* 0x0000d002030075a7 */ /* 0x00446400080011ff */
[----:B-1----:R-:W-:Y:S05]  /*6ef0*/  @!P0 NANOSLEEP.SYNCS 0x989680 ;  /* 0x009896800000895d */ /* 0x002fea0003900000 */
[----:B------:R-:W1:Y:S02]  /*6f00*/  @!P0 SYNCS.PHASECHK.TRANS64 P0, [R3+URZ+0xd0], R2 ;  /* 0x0000d002030085a7 */ /* 0x000e6400080010ff */
[----:B-1----:R-:W-:Y:S05]  /*6f10*/  @!P0 BRA `(.L_x_19) ;  /* 0xfffffffc00f08947 */ /* 0x002fea000383ffff */
[----:B------:R-:W-:Y:S05]  /*6f20*/  BRA `(.L_x_113) ;  /* 0xffffffa400987947 */ /* 0x000fea000383ffff */
.L_x_22:
[----:B-1----:R-:W-:-:S07]  /*6f30*/  MOV R2, UR33 ;  /* 0x0000002100027c02 */ /* 0x002fce0008000f00 */
.L_x_114:
[----:B-1----:R1:W2:Y:S02]  /*6f40*/  SYNCS.PHASECHK.TRANS64.TRYWAIT P0, [R2+URZ+0x10], R5 ;  /* 0x00001005020075a7 */ /* 0x0022a400080011ff */
[----:B--2---:R-:W-:Y:S05]  /*6f50*/  @!P0 NANOSLEEP.SYNCS 0x989680 ;  /* 0x009896800000895d */ /* 0x004fea0003900000 */
[----:B------:R-:W2:Y:S02]  /*6f60*/  @!P0 SYNCS.PHASECHK.TRANS64 P0, [R2+URZ+0x10], R5 ;  /* 0x00001005020085a7 */ /* 0x000ea400080010ff */
[----:B--2---:R-:W-:Y:S05]  /*6f70*/  @!P0 BRA `(.L_x_114) ;  /* 0xfffffffc00f08947 */ /* 0x004fea000383ffff */
[----:B------:R-:W-:Y:S05]  /*6f80*/  BRA `(.L_x_21) ;  /* 0xffffffa400e87947 */ /* 0x000fea000383ffff */
.L_x_28:
[----:B-1----:R-:W-:-:S07]  /*6f90*/  MOV R2, UR17 ;  /* 0x0000001100027c02 */ /* 0x002fce0008000f00 */
.L_x_115:
[----:B-1----:R1:W2:Y:S02]  /*6fa0*/  SYNCS.PHASECHK.TRANS64.TRYWAIT P0, [R2+URZ+0x10], R5 ;  /* 0x00001005020075a7 */ /* 0x0022a400080011ff */
[----:B--2---:R-:W-:Y:S05]  /*6fb0*/  @!P0 NANOSLEEP.SYNCS 0x989680 ;  /* 0x009896800000895d */ /* 0x004fea0003900000 */
[----:B------:R-:W2:Y:S02]  /*6fc0*/  @!P0 SYNCS.PHASECHK.TRANS64 P0, [R2+URZ+0x10], R5 ;  /* 0x00001005020085a7 */ /* 0x000ea400080010ff */
[----:B--2---:R-:W-:Y:S05]  /*6fd0*/  @!P0 BRA `(.L_x_115) ;  /* 0xfffffffc00f08947 */ /* 0x004fea000383ffff */
[----:B------:R-:W-:Y:S05]  /*6fe0*/  BRA `(.L_x_27) ;  /* 0xffffffa8008c7947 */ /* 0x000fea000383ffff */
.L_x_32:
[----:B-1----:R1:W2:Y:S02]  /*6ff0*/  SYNCS.PHASECHK.TRANS64.TRYWAIT P0, [R2+URZ+0x60], R3 ;  /* 0x00006003020075a7 */ /* 0x0022a400080011ff */
[----:B--2---:R-:W-:Y:S05]  /*7000*/  @!P0 NANOSLEEP.SYNCS 0x989680 ;  /* 0x009896800000895d */ /* 0x004fea0003900000 */
[----:B------:R-:W2:Y:S02]  /*7010*/  @!P0 SYNCS.PHASECHK.TRANS64 P0, [R2+URZ+0x60], R3 ;  /* 0x00006003020085a7 */ /* 0x000ea400080010ff */
[----:B--2---:R-:W-:Y:S05]  /*7020*/  @!P0 BRA `(.L_x_32) ;  /* 0xfffffffc00f08947 */ /* 0x004fea000383ffff */
[----:B------:R-:W-:Y:S05]  /*7030*/  BRA `(.L_x_116) ;  /* 0xffffffac00187947 */ /* 0x000fea000383ffff */
.L_x_36:
[----:B----4-:R-:W-:-:S07]  /*7040*/  MOV R0, UR4 ;  /* 0x0000000400007c02 */ /* 0x010fce0008000f00 */
.L_x_117:
[----:B-1----:R1:W2:Y:S02]  /*7050*/  SYNCS.PHASECHK.TRANS64.TRYWAIT P0, [R0+URZ], R3 ;  /* 0x00000003000075a7 */ /* 0x0022a400080011ff */
[----:B--2---:R-:W-:Y:S05]  /*7060*/  @!P0 NANOSLEEP.SYNCS 0x989680 ;  /* 0x009896800000895d */ /* 0x004fea0003900000 */
[----:B------:R-:W2:Y:S02]  /*7070*/  @!P0 SYNCS.PHASECHK.TRANS64 P0, [R0+URZ], R3 ;  /* 0x00000003000085a7 */ /* 0x000ea400080010ff */
[----:B--2---:R-:W-:Y:S05]  /*7080*/  @!P0 BRA `(.L_x_117) ;  /* 0xfffffffc00f08947 */ /* 0x004fea000383ffff */
[----:B------:R-:W-:Y:S05]  /*7090*/  BRA `(.L_x_118) ;  /* 0xffffffb000887947 */ /* 0x000fea000383ffff */
.L_x_39:
[----:B-1----:R1:W2:Y:S02]  /*70a0*/  SYNCS.PHASECHK.TRANS64.TRYWAIT P0, [R0+URZ+0xc0], R5 ;  /* 0x0000c005000075a7 */ /* 0x0022a400080011ff */
[----:B--2---:R-:W-:Y:S05]  /*70b0*/  @!P0 NANOSLEEP.SYNCS 0x989680 ;  /* 0x009896800000895d */ /* 0x004fea0003900000 */
[----:B------:R-:W2:Y:S02]  /*70c0*/  @!P0 SYNCS.PHASECHK.TRANS64 P0, [R0+URZ+0xc0], R5 ;  /* 0x0000c005000085a7 */ /* 0x000ea400080010ff */
[----:B--2---:R-:W-:Y:S05]  /*70d0*/  @!P0 BRA `(.L_x_39) ;  /* 0xfffffffc00f08947 */ /* 0x004fea000383ffff */
[----:B------:R-:W-:Y:S05]  /*70e0*/  BRA `(.L_x_119) ;  /* 0xffffffb000e47947 */ /* 0x000fea000383ffff */
.L_x_40:
[----:B------:R-:W-:-:S07]  /*70f0*/  MOV R0, UR5 ;  /* 0x0000000500007c02 */ /* 0x000fce0008000f00 */
.L_x_120:
[----:B-1----:R1:W2:Y:S02]  /*7100*/  SYNCS.PHASECHK.TRANS64.TRYWAIT P0, [R0+URZ+0x70], R5 ;  /* 0x00007005000075a7 */ /* 0x0022a400080011ff */
[----:B--2---:R-:W-:Y:S05]  /*7110*/  @!P0 NANOSLEEP.SYNCS 0x989680 ;  /* 0x009896800000895d */ /* 0x004fea0003900000 */
[----:B------:R-:W2:Y:S02]  /*7120*/  @!P0 SYNCS.PHASECHK.TRANS64 P0, [R0+URZ+0x70], R5 ;  /* 0x00007005000085a7 */ /* 0x000ea400080010ff */
[----:B--2---:R-:W-:Y:S05]  /*7130*/  @!P0 BRA `(.L_x_120) ;  /* 0xfffffffc00f08947 */ /* 0x004fea000383ffff */
[----:B------:R-:W-:Y:S05]  /*7140*/  BRA `(.L_x_121) ;  /* 0xffffffb000f47947 */ /* 0x000fea000383ffff */
.L_x_41:
[----:B-1----:R1:W2:Y:S02]  /*7150*/  SYNCS.PHASECHK.TRANS64.TRYWAIT P1, [R0+URZ+0x60], R5 ;  /* 0x00006005000075a7 */ /* 0x0022a400080211ff */
[----:B--2---:R-:W-:Y:S05]  /*7160*/  @!P1 NANOSLEEP.SYNCS 0x989680 ;  /* 0x009896800000995d */ /* 0x004fea0003900000 */
[----:B------:R-:W2:Y:S02]  /*7170*/  @!P1 SYNCS.PHASECHK.TRANS64 P1, [R0+URZ+0x60], R5 ;  /* 0x00006005000095a7 */ /* 0x000ea400080210ff */
[----:B--2---:R-:W-:Y:S05]  /*7180*/  @!P1 BRA `(.L_x_41) ;  /* 0xfffffffc00f09947 */ /* 0x004fea000383ffff */
[----:B------:R-:W-:Y:S05]  /*7190*/  BRA `(.L_x_122) ;  /* 0xffffffb400247947 */ /* 0x000fea000383ffff */
.L_x_44:
[----:B------:R-:W-:-:S07]  /*71a0*/  MOV R0, UR5 ;  /* 0x0000000500007c02 */ /* 0x000fce0008000f00 */
.L_x_123:
[----:B-1----:R1:W2:Y:S02]  /*71b0*/  SYNCS.PHASECHK.TRANS64.TRYWAIT P0, [R0+URZ+0x70], R3 ;  /* 0x00007003000075a7 */ /* 0x0022a400080011ff */
[----:B--2---:R-:W-:Y:S05]  /*71c0*/  @!P0 NANOSLEEP.SYNCS 0x989680 ;  /* 0x009896800000895d */ /* 0x004fea0003900000 */
[----:B------:R-:W2:Y:S02]  /*71d0*/  @!P0 SYNCS.PHASECHK.TRANS64 P0, [R0+URZ+0x70], R3 ;  /* 0x00007003000085a7 */ /* 0x000ea400080010ff */
[----:B--2---:R-:W-:Y:S05]  /*71e0*/  @!P0 BRA `(.L_x_123) ;  /* 0xfffffffc00f08947 */ /* 0x004fea000383ffff */
[----:B------:R-:W-:Y:S05]  /*71f0*/  BRA `(.L_x_43) ;  /* 0xffffffb400787947 */ /* 0x000fea000383ffff */
.L_x_51:
[----:B-1----:R1:W2:Y:S02]  /*7200*/  SYNCS.PHASECHK.TRANS64.TRYWAIT P1, [R0+URZ+0x60], R5 ;  /* 0x00006005000075a7 */ /* 0x0022a400080211ff */
[----:B--2---:R-:W-:Y:S05]  /*7210*/  @!P1 NANOSLEEP.SYNCS 0x989680 ;  /* 0x009896800000995d */ /* 0x004fea0003900000 */
[----:B------:R-:W2:Y:S02]  /*7220*/  @!P1 SYNCS.PHASECHK.TRANS64 P1, [R0+URZ+0x60], R5 ;  /* 0x00006005000095a7 */ /* 0x000ea400080210ff */
[----:B--2---:R-:W-:Y:S05]  /*7230*/  @!P1 BRA `(.L_x_51) ;  /* 0xfffffffc00f09947 */ /* 0x004fea000383ffff */
[----:B------:R-:W-:Y:S05]  /*7240*/  BRA `(.L_x_124) ;  /* 0xffffffb800e87947 */ /* 0x000fea000383ffff */
.L_x_52:
[----:B------:R-:W-:-:S07]  /*7250*/  MOV R3, UR7 ;  /* 0x0000000700037c02 */ /* 0x000fce0008000f00 */
.L_x_125:
[----:B-1----:R1:W2:Y:S02]  /*7260*/  SYNCS.PHASECHK.TRANS64.TRYWAIT P0, [R3+URZ+0xa0], R0 ;  /* 0x0000a000030075a7 */ /* 0x0022a400080011ff */
[----:B--2---:R-:W-:Y:S05]  /*7270*/  @!P0 NANOSLEEP.SYNCS 0x989680 ;  /* 0x009896800000895d */ /* 0x004fea0003900000 */
[----:B------:R-:W2:Y:S02]  /*7280*/  @!P0 SYNCS.PHASECHK.TRANS64 P0, [R3+URZ+0xa0], R0 ;  /* 0x0000a000030085a7 */ /* 0x000ea400080010ff */
[----:B--2---:R-:W-:Y:S05]  /*7290*/  @!P0 BRA `(.L_x_125) ;  /* 0xfffffffc00f08947 */ /* 0x004fea000383ffff */
[----:B------:R-:W-:Y:S05]  /*72a0*/  BRA `(.L_x_126) ;  /* 0xffffffbc00387947 */ /* 0x000fea000383ffff */
.L_x_55:
[----:B------:R-:W-:Y:S07]  /*72b0*/  MOV R0, UR6 ;  /* 0x0000000600007c02 */ /* 0x000fee0008000f00 */
.L_x_127:
[----:B-1----:R1:W2:Y:S02]  /*72c0*/  SYNCS.PHASECHK.TRANS64.TRYWAIT P0, [R0+URZ], R3 ;  /* 0x00000003000075a7 */ /* 0x0022a400080011ff */
[----:B--2---:R-:W-:Y:S05]  /*72d0*/  @!P0 NANOSLEEP.SYNCS 0x989680 ;  /* 0x009896800000895d */ /* 0x004fea0003900000 */
[----:B------:R-:W2:Y:S02]  /*72e0*/  @!P0 SYNCS.PHASECHK.TRANS64 P0, [R0+URZ], R3 ;  /* 0x00000003000085a7 */ /* 0x000ea400080010ff */
[----:B--2---:R-:W-:Y:S05]  /*72f0*/  @!P0 BRA `(.L_x_127) ;  /* 0xfffffffc00f08947 */ /* 0x004fea000383ffff */
[----:B------:R-:W-:Y:S05]  /*7300*/  BRA `(.L_x_54) ;  /* 0xffffffbc00547947 */ /* 0x000fea000383ffff */
.L_x_58:
[----:B------:R-:W-:-:S07]  /*7310*/  MOV R0, UR6 ;  /* 0x0000000600007c02 */ /* 0x000fce0008000f00 */
.L_x_128:
[----:B--2---:R2:W4:Y:S02]  /*7320*/  SYNCS.PHASECHK.TRANS64.TRYWAIT P0, [R0+URZ], R3 ;  /* 0x00000003000075a7 */ /* 0x00452400080011ff */
[----:B----4-:R-:W-:Y:S05]  /*7330*/  @!P0 NANOSLEEP.SYNCS 0x989680 ;  /* 0x009896800000895d */ /* 0x010fea0003900000 */
[----:B------:R-:W4:Y:S02]  /*7340*/  @!P0 SYNCS.PHASECHK.TRANS64 P0, [R0+URZ], R3 ;  /* 0x00000003000085a7 */ /* 0x000f2400080010ff */
[----:B----4-:R-:W-:Y:S05]  /*7350*/  @!P0 BRA `(.L_x_128) ;  /* 0xfffffffc00f08947 */ /* 0x010fea000383ffff */
[----:B------:R-:W-:Y:S05]  /*7360*/  BRA `(.L_x_129) ;  /* 0xffffffc000307947 */ /* 0x000fea000383ffff */
.L_x_59:
[----:B------:R-:W-:-:S07]  /*7370*/  MOV R0, UR6 ;  /* 0x0000000600007c02 */ /* 0x000fce0008000f00 */
.L_x_130:
[----:B-1----:R1:W2:Y:S02]  /*7380*/  SYNCS.PHASECHK.TRANS64.TRYWAIT P0, [R0+URZ], R3 ;  /* 0x00000003000075a7 */ /* 0x0022a400080011ff */
[----:B--2---:R-:W-:Y:S05]  /*7390*/  @!P0 NANOSLEEP.SYNCS 0x989680 ;  /* 0x009896800000895d */ /* 0x004fea0003900000 */
[----:B------:R-:W2:Y:S02]  /*73a0*/  @!P0 SYNCS.PHASECHK.TRANS64 P0, [R0+URZ], R3 ;  /* 0x00000003000085a7 */ /* 0x000ea400080010ff */
[----:B--2---:R-:W-:Y:S05]  /*73b0*/  @!P0 BRA `(.L_x_130) ;  /* 0xfffffffc00f08947 */ /* 0x004fea000383ffff */
[----:B------:R-:W-:Y:S05]  /*73c0*/  BRA `(.L_x_131) ;  /* 0xffffffc0003c7947 */ /* 0x000fea000383ffff */
.L_x_60:
[----:B------:R-:W-:-:S07]  /*73d0*/  MOV R0, UR6 ;  /* 0x0000000600007c02 */ /* 0x000fce0008000f00 */
.L_x_132:
[----:B-1----:R1:W2:Y:S02]  /*73e0*/  SYNCS.PHASECHK.TRANS64.TRYWAIT P0, [R0+URZ], R3 ;  /* 0x00000003000075a7 */ /* 0x0022a400080011ff */
[----:B--2---:R-:W-:Y:S05]  /*73f0*/  @!P0 NANOSLEEP.SYNCS 0x989680 ;  /* 0x009896800000895d */ /* 0x004fea0003900000 */
[----:B------:R-:W2:Y:S02]  /*7400*/  @!P0 SYNCS.PHASECHK.TRANS64 P0, [R0+URZ], R3 ;  /* 0x00000003000085a7 */ /* 0x000ea400080010ff */
[----:B--2---:R-:W-:Y:S05]  /*7410*/  @!P0 BRA `(.L_x_132) ;  /* 0xfffffffc00f08947 */ /* 0x004fea000383ffff */
[----:B------:R-:W-:Y:S05]  /*7420*/  BRA `(.L_x_133) ;  /* 0xffffffc000487947 */ /* 0x000fea000383ffff */
.L_x_61:
[----:B------:R-:W-:-:S07]  /*7430*/  MOV R0, UR7 ;  /* 0x0000000700007c02 */ /* 0x000fce0008000f00 */
.L_x_134:
[----:B-1----:R1:W2:Y:S02]  /*7440*/  SYNCS.PHASECHK.TRANS64.TRYWAIT P0, [R0+URZ], R3 ;  /* 0x00000003000075a7 */ /* 0x0022a400080011ff */
[----:B--2---:R-:W-:Y:S05]  /*7450*/  @!P0 NANOSLEEP.SYNCS 0x989680 ;  /* 0x009896800000895d */ /* 0x004fea0003900000 */
[----:B------:R-:W2:Y:S02]  /*7460*/  @!P0 SYNCS.PHASECHK.TRANS64 P0, [R0+URZ], R3 ;  /* 0x00000003000085a7 */ /* 0x000ea400080010ff */
[----:B--2---:R-:W-:Y:S05]  /*7470*/  @!P0 BRA `(.L_x_134) ;  /* 0xfffffffc00f08947 */ /* 0x004fea000383ffff */
[----:B------:R-:W-:Y:S05]  /*7480*/  BRA `(.L_x_135) ;  /* 0xffffffc000547947 */ /* 0x000fea000383ffff */
.L_x_66:
[----:B--2---:R2:W3:Y:S02]  /*7490*/  SYNCS.PHASECHK.TRANS64.TRYWAIT P0, [R0+URZ+0x60], R3 ;  /* 0x00006003000075a7 */ /* 0x0044e400080011ff */
[----:B---3--:R-:W-:Y:S05]  /*74a0*/  @!P0 NANOSLEEP.SYNCS 0x989680 ;  /* 0x009896800000895d */ /* 0x008fea0003900000 */
[----:B------:R-:W3:Y:S02]  /*74b0*/  @!P0 SYNCS.PHASECHK.TRANS64 P0, [R0+URZ+0x60], R3 ;  /* 0x00006003000085a7 */ /* 0x000ee400080010ff */
[----:B---3--:R-:W-:Y:S05]  /*74c0*/  @!P0 BRA `(.L_x_66) ;  /* 0xfffffffc00f08947 */ /* 0x008fea000383ffff */
[----:B------:R-:W-:Y:S05]  /*74d0*/  BRA `(.L_x_136) ;  /* 0xffffffc400507947 */ /* 0x000fea000383ffff */
.L_x_69:
[----:B------:R-:W-:Y:S07]  /*74e0*/  MOV R0, UR7 ;  /* 0x0000000700007c02 */ /* 0x000fee0008000f00 */
.L_x_137:
[----:B--2---:R2:W3:Y:S02]  /*74f0*/  SYNCS.PHASECHK.TRANS64.TRYWAIT P0, [R0+URZ+0x58], R3 ;  /* 0x00005803000075a7 */ /* 0x0044e400080011ff */
[----:B---3--:R-:W-:Y:S05]  /*7500*/  @!P0 NANOSLEEP.SYNCS 0x989680 ;  /* 0x009896800000895d */ /* 0x008fea0003900000 */
[----:B------:R-:W3:Y:S02]  /*7510*/  @!P0 SYNCS.PHASECHK.TRANS64 P0, [R0+URZ+0x58], R3 ;  /* 0x00005803000085a7 */ /* 0x000ee400080010ff */
[----:B---3--:R-:W-:Y:S05]  /*7520*/  @!P0 BRA `(.L_x_137) ;  /* 0xfffffffc00f08947 */ /* 0x008fea000383ffff */
[----:B------:R-:W-:Y:S05]  /*7530*/  BRA `(.L_x_68) ;  /* 0xffffffc800307947 */ /* 0x000fea000383ffff */
.L_x_72:
[----:B------:R-:W-:Y:S07]  /*7540*/  MOV R0, UR15 ;  /* 0x0000000f00007c02 */ /* 0x000fee0008000f00 */
.L_x_138:
[----:B-1----:R1:W2:Y:S02]  /*7550*/  SYNCS.PHASECHK.TRANS64.TRYWAIT P0, [R0+URZ+0x38], R3 ;  /* 0x00003803000075a7 */ /* 0x0022a400080011ff */
[----:B--2---:R-:W-:Y:S05]  /*7560*/  @!P0 NANOSLEEP.SYNCS 0x989680 ;  /* 0x009896800000895d */ /* 0x004fea0003900000 */
[----:B------:R-:W2:Y:S02]  /*7570*/  @!P0 SYNCS.PHASECHK.TRANS64 P0, [R0+URZ+0x38], R3 ;  /* 0x00003803000085a7 */ /* 0x000ea400080010ff */
[----:B--2---:R-:W-:Y:S05]  /*7580*/  @!P0 BRA `(.L_x_138) ;  /* 0xfffffffc00f08947 */ /* 0x004fea000383ffff */
[----:B------:R-:W-:Y:S05]  /*7590*/  BRA `(.L_x_139) ;  /* 0xffffffc800a87947 */ /* 0x000fea000383ffff */
.L_x_73:
[----:B------:R-:W-:Y:S07]  /*75a0*/  MOV R3, UR13 ;  /* 0x0000000d00037c02 */ /* 0x000fee0008000f00 */
.L_x_140:
[----:B-1----:R1:W2:Y:S02]  /*75b0*/  SYNCS.PHASECHK.TRANS64.TRYWAIT P0, [R3+URZ+0x38], R12 ;  /* 0x0000380c030075a7 */ /* 0x0022a400080011ff */
[----:B--2---:R-:W-:Y:S05]  /*75c0*/  @!P0 NANOSLEEP.SYNCS 0x989680 ;  /* 0x009896800000895d */ /* 0x004fea0003900000 */
[----:B------:R-:W2:Y:S02]  /*75d0*/  @!P0 SYNCS.PHASECHK.TRANS64 P0, [R3+URZ+0x38], R12 ;  /* 0x0000380c030085a7 */ /* 0x000ea400080010ff */
[----:B--2---:R-:W-:Y:S05]  /*75e0*/  @!P0 BRA `(.L_x_140) ;  /* 0xfffffffc00f08947 */ /* 0x004fea000383ffff */
[----:B------:R-:W-:Y:S05]  /*75f0*/  BRA `(.L_x_141) ;  /* 0xffffffcc00487947 */ /* 0x000fea000383ffff */
.L_x_75:
[----:B------:R-:W-:-:S07]  /*7600*/  MOV R0, UR4 ;  /* 0x0000000400007c02 */ /* 0x000fce0008000f00 */
.L_x_142:
[----:B-1----:R1:W3:Y:S02]  /*7610*/  SYNCS.PHASECHK.TRANS64.TRYWAIT P0, [R0+URZ], R3 ;  /* 0x00000003000075a7 */ /* 0x0022e400080011ff */
[----:B---3--:R-:W-:Y:S05]  /*7620*/  @!P0 NANOSLEEP.SYNCS 0x989680 ;  /* 0x009896800000895d */ /* 0x008fea0003900000 */
[----:B------:R-:W3:Y:S02]  /*7630*/  @!P0 SYNCS.PHASECHK.TRANS64 P0, [R0+URZ], R3 ;  /* 0x00000003000085a7 */ /* 0x000ee400080010ff */
[----:B---3--:R-:W-:Y:S05]  /*7640*/  @!P0 BRA `(.L_x_142) ;  /* 0xfffffffc00f08947 */ /* 0x008fea000383ffff */
[----:B------:R-:W-:Y:S05]  /*7650*/  BRA `(.L_x_143) ;  /* 0xffffffcc00d47947 */ /* 0x000fea000383ffff */
.L_x_76:
[----:B------:R-:W-:-:S07]  /*7660*/  MOV R0, UR4 ;  /* 0x0000000400007c02 */ /* 0x000fce0008000f00 */
.L_x_144:
[----:B-1----:R1:W3:Y:S02]  /*7670*/  SYNCS.PHASECHK.TRANS64.TRYWAIT P0, [R0+URZ], R3 ;  /* 0x00000003000075a7 */ /* 0x0022e400080011ff */
[----:B---3--:R-:W-:Y:S05]  /*7680*/  @!P0 NANOSLEEP.SYNCS 0x989680 ;  /* 0x009896800000895d */ /* 0x008fea0003900000 */
[----:B------:R-:W3:Y:S02]  /*7690*/  @!P0 SYNCS.PHASECHK.TRANS64 P0, [R0+URZ], R3 ;  /* 0x00000003000085a7 */ /* 0x000ee400080010ff */
[----:B---3--:R-:W-:Y:S05]  /*76a0*/  @!P0 BRA `(.L_x_144) ;  /* 0xfffffffc00f08947 */ /* 0x008fea000383ffff */
[----:B------:R-:W-:Y:S05]  /*76b0*/  BRA `(.L_x_145) ;  /* 0xffffffcc00e07947 */ /* 0x000fea000383ffff */
.L_x_78:
[----:B--2---:R2:W4:Y:S02]  /*76c0*/  SYNCS.PHASECHK.TRANS64.TRYWAIT P0, [R0+URZ+0x60], R3 ;  /* 0x00006003000075a7 */ /* 0x00452400080011ff */
[----:B----4-:R-:W-:Y:S05]  /*76d0*/  @!P0 NANOSLEEP.SYNCS 0x989680 ;  /* 0x009896800000895d */ /* 0x010fea0003900000 */
[----:B------:R-:W4:Y:S02]  /*76e0*/  @!P0 SYNCS.PHASECHK.TRANS64 P0, [R0+URZ+0x60], R3 ;  /* 0x00006003000085a7 */ /* 0x000f2400080010ff */
[----:B----4-:R-:W-:Y:S05]  /*76f0*/  @!P0 BRA `(.L_x_78) ;  /* 0xfffffffc00f08947 */ /* 0x010fea000383ffff */
[----:B------:R-:W-:Y:S05]  /*7700*/  BRA `(.L_x_146) ;  /* 0xffffffd000d47947 */ /* 0x000fea000383ffff */
.L_x_88:
[----:B-1----:R1:W3:Y:S02]  /*7710*/  SYNCS.PHASECHK.TRANS64.TRYWAIT P1, [R0+URZ+0x20], R5 ;  /* 0x00002005000075a7 */ /* 0x0022e400080211ff */
[----:B---3--:R-:W-:Y:S05]  /*7720*/  @!P1 NANOSLEEP.SYNCS 0x989680 ;  /* 0x009896800000995d */ /* 0x008fea0003900000 */
[----:B------:R-:W3:Y:S02]  /*7730*/  @!P1 SYNCS.PHASECHK.TRANS64 P1, [R0+URZ+0x20], R5 ;  /* 0x00002005000095a7 */ /* 0x000ee400080210ff */
[----:B---3--:R-:W-:Y:S05]  /*7740*/  @!P1 BRA `(.L_x_88) ;  /* 0xfffffffc00f09947 */ /* 0x008fea000383ffff */
[----:B------:R-:W-:Y:S05]  /*7750*/  BRA `(.L_x_87) ;  /* 0xffffffdc00e47947 */ /* 0x000fea000383ffff */
.L_x_90:
[----:B---3--:R3:W4:Y:S02]  /*7760*/  SYNCS.PHASECHK.TRANS64.TRYWAIT P0, [R84+URZ+0x80], R7 ;  /* 0x00008007540075a7 */ /* 0x00872400080011ff */
[----:B----4-:R-:W-:Y:S05]  /*7770*/  @!P0 NANOSLEEP.SYNCS 0x989680 ;  /* 0x009896800000895d */ /* 0x010fea0003900000 */
[----:B------:R-:W4:Y:S02]  /*7780*/  @!P0 SYNCS.PHASECHK.TRANS64 P0, [R84+URZ+0x80], R7 ;  /* 0x00008007540085a7 */ /* 0x000f2400080010ff */
[----:B----4-:R-:W-:Y:S05]  /*7790*/  @!P0 BRA `(.L_x_90) ;  /* 0xfffffffc00f08947 */ /* 0x010fea000383ffff */
[----:B------:R-:W-:Y:S05]  /*77a0*/  BRA `(.L_x_89) ;  /* 0xffffffe0005c7947 */ /* 0x000fea000383ffff */
.L_x_101:
[----:B-1----:R1:W2:Y:S02]  /*77b0*/  SYNCS.PHASECHK.TRANS64.TRYWAIT P0, [R2+URZ+0x20], R5 ;  /* 0x00002005020075a7 */ /* 0x0022a400080011ff */
[----:B--2---:R-:W-:Y:S05]  /*77c0*/  @!P0 NANOSLEEP.SYNCS 0x989680 ;  /* 0x009896800000895d */ /* 0x004fea0003900000 */
[----:B------:R-:W2:Y:S02]  /*77d0*/  @!P0 SYNCS.PHASECHK.TRANS64 P0, [R2+URZ+0x20], R5 ;  /* 0x00002005020085a7 */ /* 0x000ea400080010ff */
[----:B--2---:R-:W-:Y:S05]  /*77e0*/  @!P0 BRA `(.L_x_101) ;  /* 0xfffffffc00f08947 */ /* 0x004fea000383ffff */
[----:B------:R-:W-:Y:S05]  /*77f0*/  BRA `(.L_x_100) ;  /* 0xffffffe800a47947 */ /* 0x000fea000383ffff */
        .weak           $__internal_0_$__cuda_sm10x_tcgen05_guardrail_trap_col_being_dealloced_not_returned_by_alloc
        .type           $__internal_0_$__cuda_sm10x_tcgen05_guardrail_trap_col_being_dealloced_not_returned_by_alloc,@function
        .size           $__internal_0_$__cuda_sm10x_tcgen05_guardrail_trap_col_being_dealloced_not_returned_by_alloc,($__internal_1_$__cuda_sm10x_tcgen05_guardrail_trap_phase_invalid_during_alloc - $__internal_0_$__cuda_sm10x_tcgen05_guardrail_trap_col_being_dealloced_not_returned_by_alloc)
$__internal_0_$__cuda_sm10x_tcgen05_guardrail_trap_col_being_dealloced_not_returned_by_alloc:
[----:B------:R-:W-:Y:S05]  /*7800*/  BPT.TRAP 0x1 ;  /* 0x000000040000795c */ /* 0x000fea0000300000 */
[----:B------:R-:W-:-:S04]  /*7810*/  HFMA2 R3, -RZ, RZ, 0, 0 ;  /* 0x00000000ff037431 */ /* 0x000fc800000001ff */
[----:B------:R-:W-:Y:S05]  /*7820*/  RET.REL.NODEC R2 `(_ZN7cutlass13device_kernelINS_4gemm6kernel13GemmUniversalIN4cute5tupleIJiiiiEEENS1_10collective13CollectiveMmaINS1_35MainloopSm100TmaUmmaWarpSpecializedILi2ELi2ELi4ENS5_IJNS4_1CILi1EEESB_SB_EEEEENS5_IJNSA_ILi64EEESE_NSA_ILi32EEEEEENS_10tfloat32_tENS5_IJlSB_lEEESH_SI_NS4_8TiledMMAINS4_8MMA_AtomIJNS4_17SM100_MMA_TF32_SSISH_SH_fLi64ELi64ELNS4_4UMMA5MajorE0ELSN_0ELNSM_7ScaleInE0ELSO_0EEEEEENS4_6LayoutISC_NS5_IJNSA_ILi0EEESS_SS_EEEEENS5_IJNS4_10UnderscoreESV_SV_EEEEENS4_13SM90_TMA_LOADENS4_14ComposedLayoutINS4_7SwizzleILi3ELi4ELi3EEENS4_18smem_ptr_flag_bitsILi32EEENSR_INS5_IJNSA_ILi8EEESF_EEENS5_IJSF_SB_EEEEEEEvNS4_8identityESY_S18_vS19_EENS_8epilogue10collective18CollectiveEpilogueINS1B_23Sm100TmaWarpSpecializedILi3ELi2ELi16ELb1ELb0EEEJSG_NS5_IJNSR_ISE_SB_EENSR_ISF_SB_EEEEESH_SI_SH_SI_NS1B_6fusion15FusionCallbacksIS1F_NS1J_17LinearCombinationISH_fSH_fLNS_15FloatRoundStyleE2EEESG_S1I_JEEENS4_5SM1004TMEM4LOAD26SM100_TMEM_LOAD_16dp128b8xESY_S18_NS4_17SM75_U32x4_LDSM_NENS4_14SM90_TMA_STOREES18_NS4_17SM90_U32x4_STSM_NENS4_39AutoVectorizingCopyWithAssumedAlignmentILi128EEEEEEvvEEEEvNT_6ParamsE) ;  /* 0xffffff8402f47950 */ /* 0x000fea0003c3ffff */
        .weak           $__internal_1_$__cuda_sm10x_tcgen05_guardrail_trap_phase_invalid_during_alloc
        .type           $__internal_1_$__cuda_sm10x_tcgen05_guardrail_trap_phase_invalid_during_alloc,@function
        .size           $__internal_1_$__cuda_sm10x_tcgen05_guardrail_trap_phase_invalid_during_alloc,($__internal_2_$__cuda_sm10x_tcgen05_guardrail_trap_unallocated_columns_being_dealloced - $__internal_1_$__cuda_sm10x_tcgen05_guardrail_trap_phase_invalid_during_alloc)
$__internal_1_$__cuda_sm10x_tcgen05_guardrail_trap_phase_invalid_during_alloc:
[----:B------:R-:W-:Y:S05]  /*7830*/  BPT.TRAP 0x1 ;  /* 0x000000040000795c */ /* 0x000fea0000300000 */
[----:B------:R-:W-:-:S04]  /*7840*/  MOV R3, 0x0 ;  /* 0x0000000000037802 */ /* 0x000fc80000000f00 */
[----:B------:R-:W-:Y:S05]  /*7850*/  RET.REL.NODEC R2 `(_ZN7cutlass13device_kernelINS_4gemm6kernel13GemmUniversalIN4cute5tupleIJiiiiEEENS1_10collective13CollectiveMmaINS1_35MainloopSm100TmaUmmaWarpSpecializedILi2ELi2ELi4ENS5_IJNS4_1CILi1EEESB_SB_EEEEENS5_IJNSA_ILi64EEESE_NSA_ILi32EEEEEENS_10tfloat32_tENS5_IJlSB_lEEESH_SI_NS4_8TiledMMAINS4_8MMA_AtomIJNS4_17SM100_MMA_TF32_SSISH_SH_fLi64ELi64ELNS4_4UMMA5MajorE0ELSN_0ELNSM_7ScaleInE0ELSO_0EEEEEENS4_6LayoutISC_NS5_IJNSA_ILi0EEESS_SS_EEEEENS5_IJNS4_10UnderscoreESV_SV_EEEEENS4_13SM90_TMA_LOADENS4_14ComposedLayoutINS4_7SwizzleILi3ELi4ELi3EEENS4_18smem_ptr_flag_bitsILi32EEENSR_INS5_IJNSA_ILi8EEESF_EEENS5_IJSF_SB_EEEEEEEvNS4_8identityESY_S18_vS19_EENS_8epilogue10collective18CollectiveEpilogueINS1B_23Sm100TmaWarpSpecializedILi3ELi2ELi16ELb1ELb0EEEJSG_NS5_IJNSR_ISE_SB_EENSR_ISF_SB_EEEEESH_SI_SH_SI_NS1B_6fusion15FusionCallbacksIS1F_NS1J_17LinearCombinationISH_fSH_fLNS_15FloatRoundStyleE2EEESG_S1I_JEEENS4_5SM1004TMEM4LOAD26SM100_TMEM_LOAD_16dp128b8xESY_S18_NS4_17SM75_U32x4_LDSM_NENS4_14SM90_TMA_STOREES18_NS4_17SM90_U32x4_STSM_NENS4_39AutoVectorizingCopyWithAssumedAlignmentILi128EEEEEEvvEEEEvNT_6ParamsE) ;  /* 0xffffff8402e87950 */ /* 0x000fea0003c3ffff */
        .weak           $__internal_2_$__cuda_sm10x_tcgen05_guardrail_trap_unallocated_columns_being_dealloced
        .type           $__internal_2_$__cuda_sm10x_tcgen05_guardrail_trap_unallocated_columns_being_dealloced,@function
        .size           $__internal_2_$__cuda_sm10x_tcgen05_guardrail_trap_unallocated_columns_being_dealloced,(.L_x_148 - $__internal_2_$__cuda_sm10x_tcgen05_guardrail_trap_unallocated_columns_being_dealloced)
$__internal_2_$__cuda_sm10x_tcgen05_guardrail_trap_unallocated_columns_being_dealloced:
[----:B------:R-:W-:Y:S05]  /*7860*/  BPT.TRAP 0x1 ;  /* 0x000000040000795c */ /* 0x000fea0000300000 */
[----:B------:R-:W-:-:S04]  /*7870*/  HFMA2 R3, -RZ, RZ, 0, 0 ;  /* 0x00000000ff037431 */ /* 0x000fc800000001ff */
[----:B------:R-:W-:Y:S05]  /*7880*/  RET.REL.NODEC R2 `(_ZN7cutlass13device_kernelINS_4gemm6kernel13GemmUniversalIN4cute5tupleIJiiiiEEENS1_10collective13CollectiveMmaINS1_35MainloopSm100TmaUmmaWarpSpecializedILi2ELi2ELi4ENS5_IJNS4_1CILi1EEESB_SB_EEEEENS5_IJNSA_ILi64EEESE_NSA_ILi32EEEEEENS_10tfloat32_tENS5_IJlSB_lEEESH_SI_NS4_8TiledMMAINS4_8MMA_AtomIJNS4_17SM100_MMA_TF32_SSISH_SH_fLi64ELi64ELNS4_4UMMA5MajorE0ELSN_0ELNSM_7ScaleInE0ELSO_0EEEEEENS4_6LayoutISC_NS5_IJNSA_ILi0EEESS_SS_EEEEENS5_IJNS4_10UnderscoreESV_SV_EEEEENS4_13SM90_TMA_LOADENS4_14ComposedLayoutINS4_7SwizzleILi3ELi4ELi3EEENS4_18smem_ptr_flag_bitsILi32EEENSR_INS5_IJNSA_ILi8EEESF_EEENS5_IJSF_SB_EEEEEEEvNS4_8identityESY_S18_vS19_EENS_8epilogue10collective18CollectiveEpilogueINS1B_23Sm100TmaWarpSpecializedILi3ELi2ELi16ELb1ELb0EEEJSG_NS5_IJNSR_ISE_SB_EENSR_ISF_SB_EEEEESH_SI_SH_SI_NS1B_6fusion15FusionCallbacksIS1F_NS1J_17LinearCombinationISH_fSH_fLNS_15FloatRoundStyleE2EEESG_S1I_JEEENS4_5SM1004TMEM4LOAD26SM100_TMEM_LOAD_16dp128b8xESY_S18_NS4_17SM75_U32x4_LDSM_NENS4_14SM90_TMA_STOREES18_NS4_17SM90_U32x4_STSM_NENS4_39AutoVectorizingCopyWithAssumedAlignmentILi128EEEEEEvvEEEEvNT_6ParamsE) ;  /* 0xffffff8402dc7950 */ /* 0x000fea0003c3ffff */
.L_x_147:
[----:B------:R-:W-:-:S00]  /*7890*/  BRA `(.L_x_147) ;  /* 0xfffffffc00fc7947 */ /* 0x000fc0000383ffff */
[----:B------:R-:W-:-:S00]  /*78a0*/  NOP ;  /* 0x0000000000007918 */ /* 0x000fc00000000000 */
        /* <DEDUP_REMOVED lines=13> */
.L_x_148:


//--------------------- .nv.global.init           --------------------------
	.section	.nv.global.init,"aw",@progbits
.nv.global.init:
	.type		$str$27,@object
	.size		$str$27,($str$28 - $str$27)
$str$27:
        /*0000*/ 	.byte	0x28, 0x61, 0x64, 0x64, 0x72, 0x65, 0x73, 0x73, 0x20, 0x26, 0x20, 0x6d, 0x61, 0x73, 0x6b, 0x29
        /*0010*/ 	.byte	0x20, 0x3d, 0x3d, 0x20, 0x30, 0x00
	.type		$str$28,@object
	.size		$str$28,($str$26 - $str$28)
$str$28:
        /*0016*/ 	.byte	0x2f, 0x74, 0x6d, 0x70, 0x2f, 0x63, 0x75, 0x74, 0x6c, 0x61, 0x73, 0x73, 0x5f, 0x73, 0x77, 0x65
        /*0026*/ 	.byte	0x65, 0x70, 0x5f, 0x73, 0x72, 0x63, 0x2f, 0x69, 0x6e, 0x63, 0x6c, 0x75, 0x64, 0x65, 0x2f, 0x63
        /*0036*/ 	.byte	0x75, 0x74, 0x65, 0x2f, 0x70, 0x6f, 0x69, 0x6e, 0x74, 0x65, 0x72, 0x5f, 0x66, 0x6c, 0x61, 0x67
        /*0046*/ 	.byte	0x67, 0x65, 0x64, 0x2e, 0x68, 0x70, 0x70, 0x00
	.type		$str$26,@object
	.size		$str$26,($str$25 - $str$26)
$str$26:
        /*004e*/ 	.byte	0x2f, 0x74, 0x6d, 0x70, 0x2f, 0x63, 0x75, 0x74, 0x6c, 0x61, 0x73, 0x73, 0x5f, 0x73, 0x77, 0x65
        /*005e*/ 	.byte	0x65, 0x70, 0x5f, 0x73, 0x72, 0x63, 0x2f, 0x69, 0x6e, 0x63, 0x6c, 0x75, 0x64, 0x65, 0x2f, 0x63
        /*006e*/ 	.byte	0x75, 0x74, 0x65, 0x2f, 0x61, 0x74, 0x6f, 0x6d, 0x2f, 0x63, 0x6f, 0x70, 0x79, 0x5f, 0x74, 0x72
        /*007e*/ 	.byte	0x61, 0x69, 0x74, 0x73, 0x5f, 0x73, 0x6d, 0x31, 0x30, 0x30, 0x2e, 0x68, 0x70, 0x70, 0x00
	.type		$str$25,@object
	.size		$str$25,(__unnamed_1 - $str$25)
$str$25:
        /*008d*/ 	.byte	0x28, 0x28, 0x75, 0x69, 0x6e, 0x74, 0x33, 0x32, 0x5f, 0x74, 0x28, 0x74, 0x68, 0x72, 0x65, 0x61
        /*009d*/ 	.byte	0x64, 0x49, 0x64, 0x78, 0x2e, 0x78, 0x29, 0x20, 0x2f, 0x20, 0x33, 0x32, 0x29, 0x20, 0x25, 0x20
        /*00ad*/ 	.byte	0x34, 0x29, 0x20, 0x3d, 0x3d, 0x20, 0x28, 0x28, 0x28, 0x74, 0x6d, 0x65, 0x6d, 0x5f, 0x61, 0x64
        /*00bd*/ 	.byte	0x64, 0x72, 0x20, 0x3e, 0x3e, 0x20, 0x31, 0x36, 0x29, 0x20, 0x2f, 0x20, 0x33, 0x32, 0x29, 0x20
        /*00cd*/ 	.byte	0x25, 0x20, 0x34, 0x29, 0x00
	.type		__unnamed_1,@object
	.size		__unnamed_1,(__unnamed_2 - __unnamed_1)
__unnamed_1:
        /*00d2*/ 	.byte	0x61, 0x75, 0x74, 0x6f, 0x20, 0x63, 0x75, 0x74, 0x65, 0x3a, 0x3a, 0x61, 0x73, 0x5f, 0x70, 0x6f
        /* <DEDUP_REMOVED lines=24> */
        /*0262*/ 	.byte	0x30, 0x34, 0x38, 0x3e, 0x3e, 0x3e, 0x3e, 0x5d, 0x00
	.type		__unnamed_2,@object
	.size		__unnamed_2,(.L_2 - __unnamed_2)
__unnamed_2:
        /* <DEDUP_REMOVED lines=45> */
        /*053b*/ 	.byte	0x3e, 0x3e, 0x3e, 0x5d, 0x00
.L_2:


//--------------------- .nv.shared._ZN7cutlass13device_kernelINS_4gemm6kernel13GemmUniversalIN4cute5tupleIJiiiiEEENS1_10collective13CollectiveMmaINS1_35MainloopSm100TmaUmmaWarpSpecializedILi2ELi2ELi4ENS5_IJNS4_1CILi1EEESB_SB_EEEEENS5_IJNSA_ILi64EEESE_NSA_ILi32EEEEEENS_10tfloat32_tENS5_IJlSB_lEEESH_SI_NS4_8TiledMMAINS4_8MMA_AtomIJNS4_17SM100_MMA_TF32_SSISH_SH_fLi64ELi64ELNS4_4UMMA5MajorE0ELSN_0ELNSM_7ScaleInE0ELSO_0EEEEEENS4_6LayoutISC_NS5_IJNSA_ILi0EEESS_SS_EEEEENS5_IJNS4_10UnderscoreESV_SV_EEEEENS4_13SM90_TMA_LOADENS4_14ComposedLayoutINS4_7SwizzleILi3ELi4ELi3EEENS4_18smem_ptr_flag_bitsILi32EEENSR_INS5_IJNSA_ILi8EEESF_EEENS5_IJSF_SB_EEEEEEEvNS4_8identityESY_S18_vS19_EENS_8epilogue10collective18CollectiveEpilogueINS1B_23Sm100TmaWarpSpecializedILi3ELi2ELi16ELb1ELb0EEEJSG_NS5_IJNSR_ISE_SB_EENSR_ISF_SB_EEEEESH_SI_SH_SI_NS1B_6fusion15FusionCallbacksIS1F_NS1J_17LinearCombinationISH_fSH_fLNS_15FloatRoundStyleE2EEESG_S1I_JEEENS4_5SM1004TMEM4LOAD26SM100_TMEM_LOAD_16dp128b8xESY_S18_NS4_17SM75_U32x4_LDSM_NENS4_14SM90_TMA_STOREES18_NS4_17SM90_U32x4_STSM_NENS4_39AutoVectorizingCopyWithAssumedAlignmentILi128EEEEEEvvEEEEvNT_6ParamsE --------------------------
	.section	.nv.shared._ZN7cutlass13device_kernelINS_4gemm6kernel13GemmUniversalIN4cute5tupleIJiiiiEEENS1_10collective13CollectiveMmaINS1_35MainloopSm100TmaUmmaWarpSpecializedILi2ELi2ELi4ENS5_IJNS4_1CILi1EEESB_SB_EEEEENS5_IJNSA_ILi64EEESE_NSA_ILi32EEEEEENS_10tfloat32_tENS5_IJlSB_lEEESH_SI_NS4_8TiledMMAINS4_8MMA_AtomIJNS4_17SM100_MMA_TF32_SSISH_SH_fLi64ELi64ELNS4_4UMMA5MajorE0ELSN_0ELNSM_7ScaleInE0ELSO_0EEEEEENS4_6LayoutISC_NS5_IJNSA_ILi0EEESS_SS_EEEEENS5_IJNS4_10UnderscoreESV_SV_EEEEENS4_13SM90_TMA_LOADENS4_14ComposedLayoutINS4_7SwizzleILi3ELi4ELi3EEENS4_18smem_ptr_flag_bitsILi32EEENSR_INS5_IJNSA_ILi8EEESF_EEENS5_IJSF_SB_EEEEEEEvNS4_8identityESY_S18_vS19_EENS_8epilogue10collective18CollectiveEpilogueINS1B_23Sm100TmaWarpSpecializedILi3ELi2ELi16ELb1ELb0EEEJSG_NS5_IJNSR_ISE_SB_EENSR_ISF_SB_EEEEESH_SI_SH_SI_NS1B_6fusion15FusionCallbacksIS1F_NS1J_17LinearCombinationISH_fSH_fLNS_15FloatRoundStyleE2EEESG_S1I_JEEENS4_5SM1004TMEM4LOAD26SM100_TMEM_LOAD_16dp128b8xESY_S18_NS4_17SM75_U32x4_LDSM_NENS4_14SM90_TMA_STOREES18_NS4_17SM90_U32x4_STSM_NENS4_39AutoVectorizingCopyWithAssumedAlignmentILi128EEEEEEvvEEEEvNT_6ParamsE,"aw",@nobits
	.sectionflags	@""
	.align	16
	.zero		1024


//--------------------- .nv.shared.reserved.0     --------------------------
	.section	.nv.shared.reserved.0,"aw",@nobits
	.weak		__nv_reservedSMEM_offset_0_alias
	.size		__nv_reservedSMEM_offset_0_alias, 0, 64
	.other		__nv_reservedSMEM_offset_0_alias,@"STO_CUDA_RESERVED_SHARED STV_DEFAULT"
__nv_reservedSMEM_offset_0_alias:
	.zero		0
.nv.shared.reserved.0:
	.zero		64
	.weak		__nv_reservedSMEM_tcgen05_partition
	.type		__nv_reservedSMEM_tcgen05_partition,@object
	.size		__nv_reservedSMEM_tcgen05_partition,(.L_0 - __nv_reservedSMEM_tcgen05_partition)
__nv_reservedSMEM_tcgen05_partition:
	.zero		32
.L_0:


//--------------------- .nv.global                --------------------------
	.section	.nv.global,"aw",@nobits
.nv.global:
	.type		_ZN40_INTERNAL_15219e83_4_k_cu_c31eb3a2_200614cute1_E,@object
	.size		_ZN40_INTERNAL_15219e83_4_k_cu_c31eb3a2_200614cute1_E,(_ZN40_INTERNAL_15219e83_4_k_cu_c31eb3a2_200614cuda3std3__45__cpo6cbeginE - _ZN40_INTERNAL_15219e83_4_k_cu_c31eb3a2_200614cute1_E)
_ZN40_INTERNAL_15219e83_4_k_cu_c31eb3a2_200614cute1_E:
	.zero		1
	.type		_ZN40_INTERNAL_15219e83_4_k_cu_c31eb3a2_200614cuda3std3__45__cpo6cbeginE,@object
	.size		_ZN40_INTERNAL_15219e83_4_k_cu_c31eb3a2_200614cuda3std3__45__cpo6cbeginE,(_ZN40_INTERNAL_15219e83_4_k_cu_c31eb3a2_200614cuda3std3__48in_placeE - _ZN40_INTERNAL_15219e83_4_k_cu_c31eb3a2_200614cuda3std3__45__cpo6cbeginE)
_ZN40_INTERNAL_15219e83_4_k_cu_c31eb3a2_200614cuda3std3__45__cpo6cbeginE:
	.zero		1
	.type		_ZN40_INTERNAL_15219e83_4_k_cu_c31eb3a2_200614cuda3std3__48in_placeE,@object
	.size		_ZN40_INTERNAL_15219e83_4_k_cu_c31eb3a2_200614cuda3std3__48in_placeE,(_ZN40_INTERNAL_15219e83_4_k_cu_c31eb3a2_200614cuda3std6ranges3__45__cpo9iter_moveE - _ZN40_INTERNAL_15219e83_4_k_cu_c31eb3a2_200614cuda3std3__48in_placeE)
_ZN40_INTERNAL_15219e83_4_k_cu_c31eb3a2_200614cuda3std3__48in_placeE:
	.zero		1
	.type		_ZN40_INTERNAL_15219e83_4_k_cu_c31eb3a2_200614cuda3std6ranges3__45__cpo9iter_moveE,@object
	.size		_ZN40_INTERNAL_15219e83_4_k_cu_c31eb3a2_200614cuda3std6ranges3__45__cpo9iter_moveE,(_ZN40_INTERNAL_15219e83_4_k_cu_c31eb3a2_200614cuda3std3__45__cpo5beginE - _ZN40_INTERNAL_15219e83_4_k_cu_c31eb3a2_200614cuda3std6ranges3__45__cpo9iter_moveE)
_ZN40_INTERNAL_15219e83_4_k_cu_c31eb3a2_200614cuda3std6ranges3__45__cpo9iter_moveE:
	.zero		1
	.type		_ZN40_INTERNAL_15219e83_4_k_cu_c31eb3a2_200614cuda3std3__45__cpo5beginE,@object
	.size		_ZN40_INTERNAL_15219e83_4_k_cu_c31eb3a2_200614cuda3std3__45__cpo5beginE,(_ZN40_INTERNAL_15219e83_4_k_cu_c31eb3a2_200614cuda3std3__442_GLOBAL__N__15219e83_4_k_cu_c31eb3a2_200616ignoreE - _ZN40_INTERNAL_15219e83_4_k_cu_c31eb3a2_200614cuda3std3__45__cpo5beginE)
_ZN40_INTERNAL_15219e83_4_k_cu_c31eb3a2_200614cuda3std3__45__cpo5beginE:
	.zero		1
	.type		_ZN40_INTERNAL_15219e83_4_k_cu_c31eb3a2_200614cuda3std3__442_GLOBAL__N__15219e83_4_k_cu_c31eb3a2_200616ignoreE,@object
	.size		_ZN40_INTERNAL_15219e83_4_k_cu_c31eb3a2_200614cuda3std3__442_GLOBAL__N__15219e83_4_k_cu_c31eb3a2_200616ignoreE,(_ZN40_INTERNAL_15219e83_4_k_cu_c31eb3a2_200614cute7productE - _ZN40_INTERNAL_15219e83_4_k_cu_c31eb3a2_200614cuda3std3__442_GLOBAL__N__15219e83_4_k_cu_c31eb3a2_200616ignoreE)
_ZN40_INTERNAL_15219e83_4_k_cu_c31eb3a2_200614cuda3std3__442_GLOBAL__N__15219e83_4_k_cu_c31eb3a2_200616ignoreE:
	.zero		1
	.type		_ZN40_INTERNAL_15219e83_4_k_cu_c31eb3a2_200614cute7productE,@object
	.size		_ZN40_INTERNAL_15219e83_4_k_cu_c31eb3a2_200614cute7productE,(_ZN40_INTERNAL_15219e83_4_k_cu_c31eb3a2_200614cuda3std3__45__cpo3endE - _ZN40_INTERNAL_15219e83_4_k_cu_c31eb3a2_200614cute7productE)
_ZN40_INTERNAL_15219e83_4_k_cu_c31eb3a2_200614cute7productE:
	.zero		1
	.type		_ZN40_INTERNAL_15219e83_4_k_cu_c31eb3a2_200614cuda3std3__45__cpo3endE,@object
	.size		_ZN40_INTERNAL_15219e83_4_k_cu_c31eb3a2_200614cuda3std3__45__cpo3endE,(_ZN40_INTERNAL_15219e83_4_k_cu_c31eb3a2_200614cuda3std3__419piecewise_constructE - _ZN40_INTERNAL_15219e83_4_k_cu_c31eb3a2_200614cuda3std3__45__cpo3endE)
_ZN40_INTERNAL_15219e83_4_k_cu_c31eb3a2_200614cuda3std3__45__cpo3endE:
	.zero		1
	.type		_ZN40_INTERNAL_15219e83_4_k_cu_c31eb3a2_200614cuda3std3__419piecewise_constructE,@object
	.size		_ZN40_INTERNAL_15219e83_4_k_cu_c31eb3a2_200614cuda3std3__419piecewise_constructE,(_ZN40_INTERNAL_15219e83_4_k_cu_c31eb3a2_200614cuda3std3__45__cpo4cendE - _ZN40_INTERNAL_15219e83_4_k_cu_c31eb3a2_200614cuda3std3__419piecewise_constructE)
_ZN40_INTERNAL_15219e83_4_k_cu_c31eb3a2_200614cuda3std3__419piecewise_constructE:
	.zero		1
	.type		_ZN40_INTERNAL_15219e83_4_k_cu_c31eb3a2_200614cuda3std3__45__cpo4cendE,@object
	.size		_ZN40_INTERNAL_15219e83_4_k_cu_c31eb3a2_200614cuda3std3__45__cpo4cendE,(_ZN40_INTERNAL_15219e83_4_k_cu_c31eb3a2_200614cuda3std6ranges3__45__cpo4swapE - _ZN40_INTERNAL_15219e83_4_k_cu_c31eb3a2_200614cuda3std3__45__cpo4cendE)
_ZN40_INTERNAL_15219e83_4_k_cu_c31eb3a2_200614cuda3std3__45__cpo4cendE:
	.zero		1
	.type		_ZN40_INTERNAL_15219e83_4_k_cu_c31eb3a2_200614cuda3std6ranges3__45__cpo4swapE,@object
	.size		_ZN40_INTERNAL_15219e83_4_k_cu_c31eb3a2_200614cuda3std6ranges3__45__cpo4swapE,(.L_10 - _ZN40_INTERNAL_15219e83_4_k_cu_c31eb3a2_200614cuda3std6ranges3__45__cpo4swapE)
_ZN40_INTERNAL_15219e83_4_k_cu_c31eb3a2_200614cuda3std6ranges3__45__cpo4swapE:
	.zero		1
.L_10:


//--------------------- .nv.constant0._ZN7cutlass13device_kernelINS_4gemm6kernel13GemmUniversalIN4cute5tupleIJiiiiEEENS1_10collective13CollectiveMmaINS1_35MainloopSm100TmaUmmaWarpSpecializedILi2ELi2ELi4ENS5_IJNS4_1CILi1EEESB_SB_EEEEENS5_IJNSA_ILi64EEESE_NSA_ILi32EEEEEENS_10tfloat32_tENS5_IJlSB_lEEESH_SI_NS4_8TiledMMAINS4_8MMA_AtomIJNS4_17SM100_MMA_TF32_SSISH_SH_fLi64ELi64ELNS4_4UMMA5MajorE0ELSN_0ELNSM_7ScaleInE0ELSO_0EEEEEENS4_6LayoutISC_NS5_IJNSA_ILi0EEESS_SS_EEEEENS5_IJNS4_10UnderscoreESV_SV_EEEEENS4_13SM90_TMA_LOADENS4_14ComposedLayoutINS4_7SwizzleILi3ELi4ELi3EEENS4_18smem_ptr_flag_bitsILi32EEENSR_INS5_IJNSA_ILi8EEESF_EEENS5_IJSF_SB_EEEEEEEvNS4_8identityESY_S18_vS19_EENS_8epilogue10collective18CollectiveEpilogueINS1B_23Sm100TmaWarpSpecializedILi3ELi2ELi16ELb1ELb0EEEJSG_NS5_IJNSR_ISE_SB_EENSR_ISF_SB_EEEEESH_SI_SH_SI_NS1B_6fusion15FusionCallbacksIS1F_NS1J_17LinearCombinationISH_fSH_fLNS_15FloatRoundStyleE2EEESG_S1I_JEEENS4_5SM1004TMEM4LOAD26SM100_TMEM_LOAD_16dp128b8xESY_S18_NS4_17SM75_U32x4_LDSM_NENS4_14SM90_TMA_STOREES18_NS4_17SM90_U32x4_STSM_NENS4_39AutoVectorizingCopyWithAssumedAlignmentILi128EEEEEEvvEEEEvNT_6ParamsE --------------------------
	.section	.nv.constant0._ZN7cutlass13device_kernelINS_4gemm6kernel13GemmUniversalIN4cute5tupleIJiiiiEEENS1_10collective13CollectiveMmaINS1_35MainloopSm100TmaUmmaWarpSpecializedILi2ELi2ELi4ENS5_IJNS4_1CILi1EEESB_SB_EEEEENS5_IJNSA_ILi64EEESE_NSA_ILi32EEEEEENS_10tfloat32_tENS5_IJlSB_lEEESH_SI_NS4_8TiledMMAINS4_8MMA_AtomIJNS4_17SM100_MMA_TF32_SSISH_SH_fLi64ELi64ELNS4_4UMMA5MajorE0ELSN_0ELNSM_7ScaleInE0ELSO_0EEEEEENS4_6LayoutISC_NS5_IJNSA_ILi0EEESS_SS_EEEEENS5_IJNS4_10UnderscoreESV_SV_EEEEENS4_13SM90_TMA_LOADENS4_14ComposedLayoutINS4_7SwizzleILi3ELi4ELi3EEENS4_18smem_ptr_flag_bitsILi32EEENSR_INS5_IJNSA_ILi8EEESF_EEENS5_IJSF_SB_EEEEEEEvNS4_8identityESY_S18_vS19_EENS_8epilogue10collective18CollectiveEpilogueINS1B_23Sm100TmaWarpSpecializedILi3ELi2ELi16ELb1ELb0EEEJSG_NS5_IJNSR_ISE_SB_EENSR_ISF_SB_EEEEESH_SI_SH_SI_NS1B_6fusion15FusionCallbacksIS1F_NS1J_17LinearCombinationISH_fSH_fLNS_15FloatRoundStyleE2EEESG_S1I_JEEENS4_5SM1004TMEM4LOAD26SM100_TMEM_LOAD_16dp128b8xESY_S18_NS4_17SM75_U32x4_LDSM_NENS4_14SM90_TMA_STOREES18_NS4_17SM90_U32x4_STSM_NENS4_39AutoVectorizingCopyWithAssumedAlignmentILi128EEEEEEvvEEEEvNT_6ParamsE,"a",@progbits
	.sectionflags	@""
	.align	4
.nv.constant0._ZN7cutlass13device_kernelINS_4gemm6kernel13GemmUniversalIN4cute5tupleIJiiiiEEENS1_10collective13CollectiveMmaINS1_35MainloopSm100TmaUmmaWarpSpecializedILi2ELi2ELi4ENS5_IJNS4_1CILi1EEESB_SB_EEEEENS5_IJNSA_ILi64EEESE_NSA_ILi32EEEEEENS_10tfloat32_tENS5_IJlSB_lEEESH_SI_NS4_8TiledMMAINS4_8MMA_AtomIJNS4_17SM100_MMA_TF32_SSISH_SH_fLi64ELi64ELNS4_4UMMA5MajorE0ELSN_0ELNSM_7ScaleInE0ELSO_0EEEEEENS4_6LayoutISC_NS5_IJNSA_ILi0EEESS_SS_EEEEENS5_IJNS4_10UnderscoreESV_SV_EEEEENS4_13SM90_TMA_LOADENS4_14ComposedLayoutINS4_7SwizzleILi3ELi4ELi3EEENS4_18smem_ptr_flag_bitsILi32EEENSR_INS5_IJNSA_ILi8EEESF_EEENS5_IJSF_SB_EEEEEEEvNS4_8identityESY_S18_vS19_EENS_8epilogue10collective18CollectiveEpilogueINS1B_23Sm100TmaWarpSpecializedILi3ELi2ELi16ELb1ELb0EEEJSG_NS5_IJNSR_ISE_SB_EENSR_ISF_SB_EEEEESH_SI_SH_SI_NS1B_6fusion15FusionCallbacksIS1F_NS1J_17LinearCombinationISH_fSH_fLNS_15FloatRoundStyleE2EEESG_S1I_JEEENS4_5SM1004TMEM4LOAD26SM100_TMEM_LOAD_16dp128b8xESY_S18_NS4_17SM75_U32x4_LDSM_NENS4_14SM90_TMA_STOREES18_NS4_17SM90_U32x4_STSM_NENS4_39AutoVectorizingCopyWithAssumedAlignmentILi128EEEEEEvvEEEEvNT_6ParamsE:
	.zero		2944


//--------------------- SYMBOLS --------------------------

	.type		.nv.reservedSmem.offset0,@object
	.size		.nv.reservedSmem.offset0,0x4
	.type		.nv.reservedSmem.cap,@object
	.size		.nv.reservedSmem.cap,0x4
	.type		__assertfail,@function
